//
// Generated by NVIDIA NVVM Compiler
//
// Compiler Build ID: CL-36424714
// Cuda compilation tools, release 13.0, V13.0.88
// Based on NVVM 20.0.0
//

.version 9.0
.target sm_100
.address_size 64

	// .globl	_Z24_layer_norm_simple_dsmemILm32EEvPfS0_S0_S0_m
// _ZZ24_layer_norm_simple_dsmemILm32EEvPfS0_S0_S0_mE9mean_smem has been demoted
// _ZZ24_layer_norm_simple_dsmemILm32EEvPfS0_S0_S0_mE8std_smem has been demoted
// _ZZ24_layer_norm_simple_dsmemILm64EEvPfS0_S0_S0_mE9mean_smem has been demoted
// _ZZ24_layer_norm_simple_dsmemILm64EEvPfS0_S0_S0_mE8std_smem has been demoted
// _ZZ24_layer_norm_simple_dsmemILm128EEvPfS0_S0_S0_mE9mean_smem has been demoted
// _ZZ24_layer_norm_simple_dsmemILm128EEvPfS0_S0_S0_mE8std_smem has been demoted
// _ZZ24_layer_norm_simple_dsmemILm256EEvPfS0_S0_S0_mE9mean_smem has been demoted
// _ZZ24_layer_norm_simple_dsmemILm256EEvPfS0_S0_S0_mE8std_smem has been demoted
// _ZZ24_layer_norm_simple_dsmemILm512EEvPfS0_S0_S0_mE9mean_smem has been demoted
// _ZZ24_layer_norm_simple_dsmemILm512EEvPfS0_S0_S0_mE8std_smem has been demoted
// _ZZ24_layer_norm_simple_dsmemILm1024EEvPfS0_S0_S0_mE9mean_smem has been demoted
// _ZZ24_layer_norm_simple_dsmemILm1024EEvPfS0_S0_S0_mE8std_smem has been demoted

.visible .entry _Z24_layer_norm_simple_dsmemILm32EEvPfS0_S0_S0_m(
	.param .u64 .ptr .align 1 _Z24_layer_norm_simple_dsmemILm32EEvPfS0_S0_S0_m_param_0,
	.param .u64 .ptr .align 1 _Z24_layer_norm_simple_dsmemILm32EEvPfS0_S0_S0_m_param_1,
	.param .u64 .ptr .align 1 _Z24_layer_norm_simple_dsmemILm32EEvPfS0_S0_S0_m_param_2,
	.param .u64 .ptr .align 1 _Z24_layer_norm_simple_dsmemILm32EEvPfS0_S0_S0_m_param_3,
	.param .u64 _Z24_layer_norm_simple_dsmemILm32EEvPfS0_S0_S0_m_param_4
)
{
	.reg .pred 	%p<25>;
	.reg .b32 	%r<65>;
	.reg .b32 	%f<91>;
	.reg .b64 	%rd<38>;
	// demoted variable
	.shared .align 4 .b8 _ZZ24_layer_norm_simple_dsmemILm32EEvPfS0_S0_S0_mE9mean_smem[128];
	// demoted variable
	.shared .align 4 .b8 _ZZ24_layer_norm_simple_dsmemILm32EEvPfS0_S0_S0_mE8std_smem[128];
	ld.param.u64 	%rd7, [_Z24_layer_norm_simple_dsmemILm32EEvPfS0_S0_S0_m_param_0];
	ld.param.u64 	%rd8, [_Z24_layer_norm_simple_dsmemILm32EEvPfS0_S0_S0_m_param_1];
	ld.param.u64 	%rd9, [_Z24_layer_norm_simple_dsmemILm32EEvPfS0_S0_S0_m_param_2];
	ld.param.u64 	%rd10, [_Z24_layer_norm_simple_dsmemILm32EEvPfS0_S0_S0_m_param_3];
	ld.param.u64 	%rd11, [_Z24_layer_norm_simple_dsmemILm32EEvPfS0_S0_S0_m_param_4];
	cvta.to.global.u64 	%rd12, %rd7;
	cvta.to.global.u64 	%rd13, %rd10;
	cvta.to.global.u64 	%rd14, %rd9;
	cvta.to.global.u64 	%rd15, %rd8;
	mov.u32 	%r1, %cluster_nctaid.x;
	shl.b32 	%r2, %r1, 5;
	mov.u32 	%r3, %cluster_ctarank;
	mov.u32 	%r21, %ctaid.x;
	div.u32 	%r22, %r21, %r1;
	cvt.u32.u64 	%r23, %rd11;
	mul.lo.s32 	%r24, %r22, %r23;
	shl.b32 	%r25, %r3, 7;
	cvt.s64.s32 	%rd16, %r24;
	cvt.s64.s32 	%rd17, %r25;
	add.s64 	%rd18, %rd16, %rd17;
	shl.b64 	%rd19, %rd18, 2;
	add.s64 	%rd1, %rd15, %rd19;
	add.s64 	%rd2, %rd12, %rd19;
	mul.wide.s32 	%rd20, %r25, 4;
	add.s64 	%rd3, %rd14, %rd20;
	add.s64 	%rd4, %rd13, %rd20;
	add.s64 	%rd21, %rd11, 3;
	shr.u64 	%rd22, %rd21, 2;
	cvt.u32.u64 	%r4, %rd22;
	cvt.rn.f32.u64 	%f1, %rd11;
	setp.lt.s32 	%p1, %r4, 1;
	mov.f32 	%f87, 0f00000000;
	mov.f32 	%f88, %f87;
	@%p1 bra 	$L__BB0_5;
	mov.u32 	%r5, %tid.x;
	shl.b32 	%r6, %r3, 5;
	mov.f32 	%f88, 0f00000000;
	mov.b32 	%r61, 0;
	mov.f32 	%f87, %f88;
$L__BB0_2:
	add.s32 	%r8, %r61, %r5;
	add.s32 	%r27, %r6, %r8;
	setp.ge.s32 	%p2, %r27, %r4;
	@%p2 bra 	$L__BB0_4;
	mul.wide.s32 	%rd23, %r8, 16;
	add.s64 	%rd24, %rd1, %rd23;
	ld.global.nc.v4.f32 	{%f17, %f18, %f19, %f20}, [%rd24];
	add.f32 	%f21, %f87, %f17;
	add.f32 	%f22, %f21, %f18;
	add.f32 	%f23, %f22, %f19;
	add.f32 	%f87, %f23, %f20;
	fma.rn.f32 	%f24, %f17, %f17, %f88;
	fma.rn.f32 	%f25, %f18, %f18, %f24;
	fma.rn.f32 	%f26, %f19, %f19, %f25;
	fma.rn.f32 	%f88, %f20, %f20, %f26;
$L__BB0_4:
	add.s32 	%r61, %r61, %r2;
	setp.lt.s32 	%p3, %r61, %r4;
	@%p3 bra 	$L__BB0_2;
$L__BB0_5:
	mov.u32 	%r10, %tid.x;
	shl.b32 	%r28, %r10, 2;
	mov.u32 	%r29, _ZZ24_layer_norm_simple_dsmemILm32EEvPfS0_S0_S0_mE9mean_smem;
	add.s32 	%r11, %r29, %r28;
	st.shared.f32 	[%r11], %f87;
	mov.u32 	%r30, _ZZ24_layer_norm_simple_dsmemILm32EEvPfS0_S0_S0_mE8std_smem;
	add.s32 	%r12, %r30, %r28;
	st.shared.f32 	[%r12], %f88;
	bar.sync 	0;
	setp.gt.u32 	%p4, %r10, 31;
	@%p4 bra 	$L__BB0_8;
	// begin inline asm
	activemask.b32 %r31;
	// end inline asm
	ld.shared.f32 	%f27, [%r11];
	mov.b32 	%r32, %f27;
	shfl.sync.down.b32	%r33|%p5, %r32, 16, 31, %r31;
	mov.b32 	%f28, %r33;
	add.f32 	%f29, %f27, %f28;
	mov.b32 	%r34, %f29;
	shfl.sync.down.b32	%r35|%p6, %r34, 8, 31, %r31;
	mov.b32 	%f30, %r35;
	add.f32 	%f31, %f29, %f30;
	mov.b32 	%r36, %f31;
	shfl.sync.down.b32	%r37|%p7, %r36, 4, 31, %r31;
	mov.b32 	%f32, %r37;
	add.f32 	%f33, %f31, %f32;
	mov.b32 	%r38, %f33;
	shfl.sync.down.b32	%r39|%p8, %r38, 2, 31, %r31;
	mov.b32 	%f34, %r39;
	add.f32 	%f35, %f33, %f34;
	mov.b32 	%r40, %f35;
	shfl.sync.down.b32	%r41|%p9, %r40, 1, 31, %r31;
	mov.b32 	%f36, %r41;
	add.f32 	%f10, %f35, %f36;
	setp.ne.s32 	%p10, %r10, 0;
	@%p10 bra 	$L__BB0_8;
	st.shared.f32 	[_ZZ24_layer_norm_simple_dsmemILm32EEvPfS0_S0_S0_mE9mean_smem], %f10;
$L__BB0_8:
	setp.gt.u32 	%p11, %r10, 31;
	bar.sync 	0;
	@%p11 bra 	$L__BB0_11;
	// begin inline asm
	activemask.b32 %r42;
	// end inline asm
	ld.shared.f32 	%f37, [%r12];
	mov.b32 	%r43, %f37;
	shfl.sync.down.b32	%r44|%p12, %r43, 16, 31, %r42;
	mov.b32 	%f38, %r44;
	add.f32 	%f39, %f37, %f38;
	mov.b32 	%r45, %f39;
	shfl.sync.down.b32	%r46|%p13, %r45, 8, 31, %r42;
	mov.b32 	%f40, %r46;
	add.f32 	%f41, %f39, %f40;
	mov.b32 	%r47, %f41;
	shfl.sync.down.b32	%r48|%p14, %r47, 4, 31, %r42;
	mov.b32 	%f42, %r48;
	add.f32 	%f43, %f41, %f42;
	mov.b32 	%r49, %f43;
	shfl.sync.down.b32	%r50|%p15, %r49, 2, 31, %r42;
	mov.b32 	%f44, %r50;
	add.f32 	%f45, %f43, %f44;
	mov.b32 	%r51, %f45;
	shfl.sync.down.b32	%r52|%p16, %r51, 1, 31, %r42;
	mov.b32 	%f46, %r52;
	add.f32 	%f11, %f45, %f46;
	setp.ne.s32 	%p17, %r10, 0;
	@%p17 bra 	$L__BB0_11;
	st.shared.f32 	[_ZZ24_layer_norm_simple_dsmemILm32EEvPfS0_S0_S0_mE8std_smem], %f11;
$L__BB0_11:
	bar.sync 	0;
	ld.shared.f32 	%f47, [_ZZ24_layer_norm_simple_dsmemILm32EEvPfS0_S0_S0_mE8std_smem];
	st.shared.f32 	[%r12], %f47;
	ld.shared.f32 	%f48, [_ZZ24_layer_norm_simple_dsmemILm32EEvPfS0_S0_S0_mE9mean_smem];
	st.shared.f32 	[%r11], %f48;
	setp.lt.s32 	%p18, %r1, 2;
	@%p18 bra 	$L__BB0_14;
	mul.wide.u32 	%rd25, %r10, 4;
	cvt.u64.u32 	%rd26, %r29;
	cvta.shared.u64 	%rd27, %rd26;
	add.s64 	%rd5, %rd27, %rd25;
	mov.b32 	%r62, 1;
$L__BB0_13:
	xor.b32  	%r55, %r62, %r3;
	mapa.u64	%rd28, %rd5, %r55;
	barrier.cluster.arrive;
	barrier.cluster.wait;
	ld.f32 	%f49, [%rd28];
	barrier.cluster.arrive;
	barrier.cluster.wait;
	ld.shared.f32 	%f50, [%r11];
	add.f32 	%f51, %f49, %f50;
	st.shared.f32 	[%r11], %f51;
	shl.b32 	%r62, %r62, 1;
	setp.lt.s32 	%p19, %r62, %r1;
	@%p19 bra 	$L__BB0_13;
$L__BB0_14:
	setp.lt.s32 	%p20, %r1, 2;
	@%p20 bra 	$L__BB0_17;
	mul.wide.u32 	%rd29, %r10, 4;
	cvt.u64.u32 	%rd30, %r30;
	cvta.shared.u64 	%rd31, %rd30;
	add.s64 	%rd6, %rd31, %rd29;
	mov.b32 	%r63, 1;
$L__BB0_16:
	xor.b32  	%r58, %r63, %r3;
	mapa.u64	%rd32, %rd6, %r58;
	barrier.cluster.arrive;
	barrier.cluster.wait;
	ld.f32 	%f52, [%rd32];
	barrier.cluster.arrive;
	barrier.cluster.wait;
	ld.shared.f32 	%f53, [%r12];
	add.f32 	%f54, %f52, %f53;
	st.shared.f32 	[%r12], %f54;
	shl.b32 	%r63, %r63, 1;
	setp.lt.s32 	%p21, %r63, %r1;
	@%p21 bra 	$L__BB0_16;
$L__BB0_17:
	rcp.rn.f32 	%f55, %f1;
	setp.lt.s32 	%p22, %r4, 1;
	ld.shared.f32 	%f56, [_ZZ24_layer_norm_simple_dsmemILm32EEvPfS0_S0_S0_mE9mean_smem];
	mul.f32 	%f12, %f55, %f56;
	ld.shared.f32 	%f57, [_ZZ24_layer_norm_simple_dsmemILm32EEvPfS0_S0_S0_mE8std_smem];
	mul.f32 	%f58, %f55, %f57;
	mul.f32 	%f59, %f12, %f12;
	sub.f32 	%f60, %f58, %f59;
	add.f32 	%f13, %f60, 0f3727C5AC;
	@%p22 bra 	$L__BB0_22;
	rsqrt.approx.f32 	%f14, %f13;
	shl.b32 	%r17, %r3, 5;
	mov.b32 	%r64, 0;
$L__BB0_19:
	add.s32 	%r19, %r64, %r10;
	add.s32 	%r60, %r17, %r19;
	setp.ge.s32 	%p23, %r60, %r4;
	@%p23 bra 	$L__BB0_21;
	mul.wide.s32 	%rd33, %r19, 16;
	add.s64 	%rd34, %rd1, %rd33;
	ld.global.nc.v4.f32 	{%f61, %f62, %f63, %f64}, [%rd34];
	add.s64 	%rd35, %rd3, %rd33;
	ld.global.nc.v4.f32 	{%f65, %f66, %f67, %f68}, [%rd35];
	add.s64 	%rd36, %rd4, %rd33;
	ld.global.nc.v4.f32 	{%f69, %f70, %f71, %f72}, [%rd36];
	sub.f32 	%f73, %f61, %f12;
	mul.f32 	%f74, %f14, %f73;
	fma.rn.f32 	%f75, %f74, %f65, %f69;
	sub.f32 	%f76, %f62, %f12;
	mul.f32 	%f77, %f14, %f76;
	fma.rn.f32 	%f78, %f77, %f66, %f70;
	sub.f32 	%f79, %f63, %f12;
	mul.f32 	%f80, %f14, %f79;
	fma.rn.f32 	%f81, %f80, %f67, %f71;
	sub.f32 	%f82, %f64, %f12;
	mul.f32 	%f83, %f14, %f82;
	fma.rn.f32 	%f84, %f83, %f68, %f72;
	add.s64 	%rd37, %rd2, %rd33;
	st.global.v4.f32 	[%rd37], {%f75, %f78, %f81, %f84};
$L__BB0_21:
	add.s32 	%r64, %r64, %r2;
	setp.lt.s32 	%p24, %r64, %r4;
	@%p24 bra 	$L__BB0_19;
$L__BB0_22:
	ret;

}
	// .globl	_Z24_layer_norm_simple_dsmemILm64EEvPfS0_S0_S0_m
.visible .entry _Z24_layer_norm_simple_dsmemILm64EEvPfS0_S0_S0_m(
	.param .u64 .ptr .align 1 _Z24_layer_norm_simple_dsmemILm64EEvPfS0_S0_S0_m_param_0,
	.param .u64 .ptr .align 1 _Z24_layer_norm_simple_dsmemILm64EEvPfS0_S0_S0_m_param_1,
	.param .u64 .ptr .align 1 _Z24_layer_norm_simple_dsmemILm64EEvPfS0_S0_S0_m_param_2,
	.param .u64 .ptr .align 1 _Z24_layer_norm_simple_dsmemILm64EEvPfS0_S0_S0_m_param_3,
	.param .u64 _Z24_layer_norm_simple_dsmemILm64EEvPfS0_S0_S0_m_param_4
)
{
	.reg .pred 	%p<25>;
	.reg .b32 	%r<66>;
	.reg .b32 	%f<97>;
	.reg .b64 	%rd<38>;
	// demoted variable
	.shared .align 4 .b8 _ZZ24_layer_norm_simple_dsmemILm64EEvPfS0_S0_S0_mE9mean_smem[256];
	// demoted variable
	.shared .align 4 .b8 _ZZ24_layer_norm_simple_dsmemILm64EEvPfS0_S0_S0_mE8std_smem[256];
	ld.param.u64 	%rd7, [_Z24_layer_norm_simple_dsmemILm64EEvPfS0_S0_S0_m_param_0];
	ld.param.u64 	%rd8, [_Z24_layer_norm_simple_dsmemILm64EEvPfS0_S0_S0_m_param_1];
	ld.param.u64 	%rd9, [_Z24_layer_norm_simple_dsmemILm64EEvPfS0_S0_S0_m_param_2];
	ld.param.u64 	%rd10, [_Z24_layer_norm_simple_dsmemILm64EEvPfS0_S0_S0_m_param_3];
	ld.param.u64 	%rd11, [_Z24_layer_norm_simple_dsmemILm64EEvPfS0_S0_S0_m_param_4];
	cvta.to.global.u64 	%rd12, %rd7;
	cvta.to.global.u64 	%rd13, %rd10;
	cvta.to.global.u64 	%rd14, %rd9;
	cvta.to.global.u64 	%rd15, %rd8;
	mov.u32 	%r1, %cluster_nctaid.x;
	shl.b32 	%r2, %r1, 6;
	mov.u32 	%r3, %cluster_ctarank;
	mov.u32 	%r21, %ctaid.x;
	div.u32 	%r22, %r21, %r1;
	cvt.u32.u64 	%r23, %rd11;
	mul.lo.s32 	%r24, %r22, %r23;
	shl.b32 	%r25, %r3, 8;
	cvt.s64.s32 	%rd16, %r24;
	cvt.s64.s32 	%rd17, %r25;
	add.s64 	%rd18, %rd16, %rd17;
	shl.b64 	%rd19, %rd18, 2;
	add.s64 	%rd1, %rd15, %rd19;
	add.s64 	%rd2, %rd12, %rd19;
	mul.wide.s32 	%rd20, %r25, 4;
	add.s64 	%rd3, %rd14, %rd20;
	add.s64 	%rd4, %rd13, %rd20;
	add.s64 	%rd21, %rd11, 3;
	shr.u64 	%rd22, %rd21, 2;
	cvt.u32.u64 	%r4, %rd22;
	cvt.rn.f32.u64 	%f1, %rd11;
	setp.lt.s32 	%p1, %r4, 1;
	mov.f32 	%f93, 0f00000000;
	mov.f32 	%f94, %f93;
	@%p1 bra 	$L__BB1_5;
	mov.u32 	%r5, %tid.x;
	shl.b32 	%r6, %r3, 6;
	mov.f32 	%f94, 0f00000000;
	mov.b32 	%r62, 0;
	mov.f32 	%f93, %f94;
$L__BB1_2:
	add.s32 	%r8, %r62, %r5;
	add.s32 	%r27, %r6, %r8;
	setp.ge.s32 	%p2, %r27, %r4;
	@%p2 bra 	$L__BB1_4;
	mul.wide.s32 	%rd23, %r8, 16;
	add.s64 	%rd24, %rd1, %rd23;
	ld.global.nc.v4.f32 	{%f17, %f18, %f19, %f20}, [%rd24];
	add.f32 	%f21, %f93, %f17;
	add.f32 	%f22, %f21, %f18;
	add.f32 	%f23, %f22, %f19;
	add.f32 	%f93, %f23, %f20;
	fma.rn.f32 	%f24, %f17, %f17, %f94;
	fma.rn.f32 	%f25, %f18, %f18, %f24;
	fma.rn.f32 	%f26, %f19, %f19, %f25;
	fma.rn.f32 	%f94, %f20, %f20, %f26;
$L__BB1_4:
	add.s32 	%r62, %r62, %r2;
	setp.lt.s32 	%p3, %r62, %r4;
	@%p3 bra 	$L__BB1_2;
$L__BB1_5:
	mov.u32 	%r10, %tid.x;
	shl.b32 	%r28, %r10, 2;
	mov.u32 	%r29, _ZZ24_layer_norm_simple_dsmemILm64EEvPfS0_S0_S0_mE9mean_smem;
	add.s32 	%r11, %r29, %r28;
	st.shared.f32 	[%r11], %f93;
	mov.u32 	%r30, _ZZ24_layer_norm_simple_dsmemILm64EEvPfS0_S0_S0_mE8std_smem;
	add.s32 	%r12, %r30, %r28;
	st.shared.f32 	[%r12], %f94;
	bar.sync 	0;
	setp.gt.u32 	%p4, %r10, 31;
	@%p4 bra 	$L__BB1_7;
	ld.shared.f32 	%f30, [%r11+128];
	ld.shared.f32 	%f31, [%r11];
	add.f32 	%f32, %f30, %f31;
	st.shared.f32 	[%r11], %f32;
	bra.uni 	$L__BB1_8;
$L__BB1_7:
	ld.shared.f32 	%f27, [%r12+-128];
	ld.shared.f32 	%f28, [%r12];
	add.f32 	%f29, %f27, %f28;
	st.shared.f32 	[%r12], %f29;
$L__BB1_8:
	setp.gt.u32 	%p5, %r10, 31;
	bar.sync 	0;
	@%p5 bra 	$L__BB1_11;
	// begin inline asm
	activemask.b32 %r43;
	// end inline asm
	ld.shared.f32 	%f43, [%r11];
	mov.b32 	%r44, %f43;
	shfl.sync.down.b32	%r45|%p12, %r44, 16, 31, %r43;
	mov.b32 	%f44, %r45;
	add.f32 	%f45, %f43, %f44;
	mov.b32 	%r46, %f45;
	shfl.sync.down.b32	%r47|%p13, %r46, 8, 31, %r43;
	mov.b32 	%f46, %r47;
	add.f32 	%f47, %f45, %f46;
	mov.b32 	%r48, %f47;
	shfl.sync.down.b32	%r49|%p14, %r48, 4, 31, %r43;
	mov.b32 	%f48, %r49;
	add.f32 	%f49, %f47, %f48;
	mov.b32 	%r50, %f49;
	shfl.sync.down.b32	%r51|%p15, %r50, 2, 31, %r43;
	mov.b32 	%f50, %r51;
	add.f32 	%f51, %f49, %f50;
	mov.b32 	%r52, %f51;
	shfl.sync.down.b32	%r53|%p16, %r52, 1, 31, %r43;
	mov.b32 	%f52, %r53;
	add.f32 	%f10, %f51, %f52;
	setp.ne.s32 	%p17, %r10, 0;
	@%p17 bra 	$L__BB1_13;
	st.shared.f32 	[_ZZ24_layer_norm_simple_dsmemILm64EEvPfS0_S0_S0_mE9mean_smem], %f10;
	bra.uni 	$L__BB1_13;
$L__BB1_11:
	// begin inline asm
	activemask.b32 %r31;
	// end inline asm
	ld.shared.f32 	%f33, [%r12];
	mov.b32 	%r32, %f33;
	shfl.sync.down.b32	%r33|%p6, %r32, 16, 31, %r31;
	mov.b32 	%f34, %r33;
	add.f32 	%f35, %f33, %f34;
	mov.b32 	%r34, %f35;
	shfl.sync.down.b32	%r35|%p7, %r34, 8, 31, %r31;
	mov.b32 	%f36, %r35;
	add.f32 	%f37, %f35, %f36;
	mov.b32 	%r36, %f37;
	shfl.sync.down.b32	%r37|%p8, %r36, 4, 31, %r31;
	mov.b32 	%f38, %r37;
	add.f32 	%f39, %f37, %f38;
	mov.b32 	%r38, %f39;
	shfl.sync.down.b32	%r39|%p9, %r38, 2, 31, %r31;
	mov.b32 	%f40, %r39;
	add.f32 	%f41, %f39, %f40;
	mov.b32 	%r40, %f41;
	shfl.sync.down.b32	%r41|%p10, %r40, 1, 31, %r31;
	mov.b32 	%f42, %r41;
	add.f32 	%f11, %f41, %f42;
	and.b32  	%r42, %r10, 31;
	setp.ne.s32 	%p11, %r42, 0;
	@%p11 bra 	$L__BB1_13;
	st.shared.f32 	[_ZZ24_layer_norm_simple_dsmemILm64EEvPfS0_S0_S0_mE8std_smem], %f11;
$L__BB1_13:
	bar.sync 	0;
	ld.shared.f32 	%f53, [_ZZ24_layer_norm_simple_dsmemILm64EEvPfS0_S0_S0_mE8std_smem];
	st.shared.f32 	[%r12], %f53;
	ld.shared.f32 	%f54, [_ZZ24_layer_norm_simple_dsmemILm64EEvPfS0_S0_S0_mE9mean_smem];
	st.shared.f32 	[%r11], %f54;
	setp.lt.s32 	%p18, %r1, 2;
	@%p18 bra 	$L__BB1_16;
	mul.wide.u32 	%rd25, %r10, 4;
	cvt.u64.u32 	%rd26, %r29;
	cvta.shared.u64 	%rd27, %rd26;
	add.s64 	%rd5, %rd27, %rd25;
	mov.b32 	%r63, 1;
$L__BB1_15:
	xor.b32  	%r56, %r63, %r3;
	mapa.u64	%rd28, %rd5, %r56;
	barrier.cluster.arrive;
	barrier.cluster.wait;
	ld.f32 	%f55, [%rd28];
	barrier.cluster.arrive;
	barrier.cluster.wait;
	ld.shared.f32 	%f56, [%r11];
	add.f32 	%f57, %f55, %f56;
	st.shared.f32 	[%r11], %f57;
	shl.b32 	%r63, %r63, 1;
	setp.lt.s32 	%p19, %r63, %r1;
	@%p19 bra 	$L__BB1_15;
$L__BB1_16:
	setp.lt.s32 	%p20, %r1, 2;
	@%p20 bra 	$L__BB1_19;
	mul.wide.u32 	%rd29, %r10, 4;
	cvt.u64.u32 	%rd30, %r30;
	cvta.shared.u64 	%rd31, %rd30;
	add.s64 	%rd6, %rd31, %rd29;
	mov.b32 	%r64, 1;
$L__BB1_18:
	xor.b32  	%r59, %r64, %r3;
	mapa.u64	%rd32, %rd6, %r59;
	barrier.cluster.arrive;
	barrier.cluster.wait;
	ld.f32 	%f58, [%rd32];
	barrier.cluster.arrive;
	barrier.cluster.wait;
	ld.shared.f32 	%f59, [%r12];
	add.f32 	%f60, %f58, %f59;
	st.shared.f32 	[%r12], %f60;
	shl.b32 	%r64, %r64, 1;
	setp.lt.s32 	%p21, %r64, %r1;
	@%p21 bra 	$L__BB1_18;
$L__BB1_19:
	rcp.rn.f32 	%f61, %f1;
	setp.lt.s32 	%p22, %r4, 1;
	ld.shared.f32 	%f62, [_ZZ24_layer_norm_simple_dsmemILm64EEvPfS0_S0_S0_mE9mean_smem];
	mul.f32 	%f12, %f61, %f62;
	ld.shared.f32 	%f63, [_ZZ24_layer_norm_simple_dsmemILm64EEvPfS0_S0_S0_mE8std_smem];
	mul.f32 	%f64, %f61, %f63;
	mul.f32 	%f65, %f12, %f12;
	sub.f32 	%f66, %f64, %f65;
	add.f32 	%f13, %f66, 0f3727C5AC;
	@%p22 bra 	$L__BB1_24;
	rsqrt.approx.f32 	%f14, %f13;
	shl.b32 	%r17, %r3, 6;
	mov.b32 	%r65, 0;
$L__BB1_21:
	add.s32 	%r19, %r65, %r10;
	add.s32 	%r61, %r17, %r19;
	setp.ge.s32 	%p23, %r61, %r4;
	@%p23 bra 	$L__BB1_23;
	mul.wide.s32 	%rd33, %r19, 16;
	add.s64 	%rd34, %rd1, %rd33;
	ld.global.nc.v4.f32 	{%f67, %f68, %f69, %f70}, [%rd34];
	add.s64 	%rd35, %rd3, %rd33;
	ld.global.nc.v4.f32 	{%f71, %f72, %f73, %f74}, [%rd35];
	add.s64 	%rd36, %rd4, %rd33;
	ld.global.nc.v4.f32 	{%f75, %f76, %f77, %f78}, [%rd36];
	sub.f32 	%f79, %f67, %f12;
	mul.f32 	%f80, %f14, %f79;
	fma.rn.f32 	%f81, %f80, %f71, %f75;
	sub.f32 	%f82, %f68, %f12;
	mul.f32 	%f83, %f14, %f82;
	fma.rn.f32 	%f84, %f83, %f72, %f76;
	sub.f32 	%f85, %f69, %f12;
	mul.f32 	%f86, %f14, %f85;
	fma.rn.f32 	%f87, %f86, %f73, %f77;
	sub.f32 	%f88, %f70, %f12;
	mul.f32 	%f89, %f14, %f88;
	fma.rn.f32 	%f90, %f89, %f74, %f78;
	add.s64 	%rd37, %rd2, %rd33;
	st.global.v4.f32 	[%rd37], {%f81, %f84, %f87, %f90};
$L__BB1_23:
	add.s32 	%r65, %r65, %r2;
	setp.lt.s32 	%p24, %r65, %r4;
	@%p24 bra 	$L__BB1_21;
$L__BB1_24:
	ret;

}
	// .globl	_Z24_layer_norm_simple_dsmemILm128EEvPfS0_S0_S0_m
.visible .entry _Z24_layer_norm_simple_dsmemILm128EEvPfS0_S0_S0_m(
	.param .u64 .ptr .align 1 _Z24_layer_norm_simple_dsmemILm128EEvPfS0_S0_S0_m_param_0,
	.param .u64 .ptr .align 1 _Z24_layer_norm_simple_dsmemILm128EEvPfS0_S0_S0_m_param_1,
	.param .u64 .ptr .align 1 _Z24_layer_norm_simple_dsmemILm128EEvPfS0_S0_S0_m_param_2,
	.param .u64 .ptr .align 1 _Z24_layer_norm_simple_dsmemILm128EEvPfS0_S0_S0_m_param_3,
	.param .u64 _Z24_layer_norm_simple_dsmemILm128EEvPfS0_S0_S0_m_param_4
)
{
	.reg .pred 	%p<28>;
	.reg .b32 	%r<66>;
	.reg .b32 	%f<103>;
	.reg .b64 	%rd<38>;
	// demoted variable
	.shared .align 4 .b8 _ZZ24_layer_norm_simple_dsmemILm128EEvPfS0_S0_S0_mE9mean_smem[512];
	// demoted variable
	.shared .align 4 .b8 _ZZ24_layer_norm_simple_dsmemILm128EEvPfS0_S0_S0_mE8std_smem[512];
	ld.param.u64 	%rd7, [_Z24_layer_norm_simple_dsmemILm128EEvPfS0_S0_S0_m_param_0];
	ld.param.u64 	%rd8, [_Z24_layer_norm_simple_dsmemILm128EEvPfS0_S0_S0_m_param_1];
	ld.param.u64 	%rd9, [_Z24_layer_norm_simple_dsmemILm128EEvPfS0_S0_S0_m_param_2];
	ld.param.u64 	%rd10, [_Z24_layer_norm_simple_dsmemILm128EEvPfS0_S0_S0_m_param_3];
	ld.param.u64 	%rd11, [_Z24_layer_norm_simple_dsmemILm128EEvPfS0_S0_S0_m_param_4];
	cvta.to.global.u64 	%rd12, %rd7;
	cvta.to.global.u64 	%rd13, %rd10;
	cvta.to.global.u64 	%rd14, %rd9;
	cvta.to.global.u64 	%rd15, %rd8;
	mov.u32 	%r1, %cluster_nctaid.x;
	shl.b32 	%r2, %r1, 7;
	mov.u32 	%r3, %cluster_ctarank;
	mov.u32 	%r21, %ctaid.x;
	div.u32 	%r22, %r21, %r1;
	cvt.u32.u64 	%r23, %rd11;
	mul.lo.s32 	%r24, %r22, %r23;
	shl.b32 	%r25, %r3, 9;
	cvt.s64.s32 	%rd16, %r24;
	cvt.s64.s32 	%rd17, %r25;
	add.s64 	%rd18, %rd16, %rd17;
	shl.b64 	%rd19, %rd18, 2;
	add.s64 	%rd1, %rd15, %rd19;
	add.s64 	%rd2, %rd12, %rd19;
	mul.wide.s32 	%rd20, %r25, 4;
	add.s64 	%rd3, %rd14, %rd20;
	add.s64 	%rd4, %rd13, %rd20;
	add.s64 	%rd21, %rd11, 3;
	shr.u64 	%rd22, %rd21, 2;
	cvt.u32.u64 	%r4, %rd22;
	cvt.rn.f32.u64 	%f1, %rd11;
	setp.lt.s32 	%p1, %r4, 1;
	mov.f32 	%f99, 0f00000000;
	mov.f32 	%f100, %f99;
	@%p1 bra 	$L__BB2_5;
	mov.u32 	%r5, %tid.x;
	shl.b32 	%r6, %r3, 7;
	mov.f32 	%f100, 0f00000000;
	mov.b32 	%r62, 0;
	mov.f32 	%f99, %f100;
$L__BB2_2:
	add.s32 	%r8, %r62, %r5;
	add.s32 	%r27, %r6, %r8;
	setp.ge.s32 	%p2, %r27, %r4;
	@%p2 bra 	$L__BB2_4;
	mul.wide.s32 	%rd23, %r8, 16;
	add.s64 	%rd24, %rd1, %rd23;
	ld.global.nc.v4.f32 	{%f17, %f18, %f19, %f20}, [%rd24];
	add.f32 	%f21, %f99, %f17;
	add.f32 	%f22, %f21, %f18;
	add.f32 	%f23, %f22, %f19;
	add.f32 	%f99, %f23, %f20;
	fma.rn.f32 	%f24, %f17, %f17, %f100;
	fma.rn.f32 	%f25, %f18, %f18, %f24;
	fma.rn.f32 	%f26, %f19, %f19, %f25;
	fma.rn.f32 	%f100, %f20, %f20, %f26;
$L__BB2_4:
	add.s32 	%r62, %r62, %r2;
	setp.lt.s32 	%p3, %r62, %r4;
	@%p3 bra 	$L__BB2_2;
$L__BB2_5:
	mov.u32 	%r10, %tid.x;
	shl.b32 	%r28, %r10, 2;
	mov.u32 	%r29, _ZZ24_layer_norm_simple_dsmemILm128EEvPfS0_S0_S0_mE9mean_smem;
	add.s32 	%r11, %r29, %r28;
	st.shared.f32 	[%r11], %f99;
	mov.u32 	%r30, _ZZ24_layer_norm_simple_dsmemILm128EEvPfS0_S0_S0_mE8std_smem;
	add.s32 	%r12, %r30, %r28;
	st.shared.f32 	[%r12], %f100;
	bar.sync 	0;
	setp.gt.u32 	%p4, %r10, 63;
	@%p4 bra 	$L__BB2_7;
	ld.shared.f32 	%f30, [%r11+256];
	ld.shared.f32 	%f31, [%r11];
	add.f32 	%f32, %f30, %f31;
	st.shared.f32 	[%r11], %f32;
	bra.uni 	$L__BB2_8;
$L__BB2_7:
	ld.shared.f32 	%f27, [%r12+-256];
	ld.shared.f32 	%f28, [%r12];
	add.f32 	%f29, %f27, %f28;
	st.shared.f32 	[%r12], %f29;
$L__BB2_8:
	bar.sync 	0;
	setp.gt.u32 	%p5, %r10, 31;
	@%p5 bra 	$L__BB2_10;
	ld.shared.f32 	%f33, [%r11+128];
	ld.shared.f32 	%f34, [%r11];
	add.f32 	%f35, %f33, %f34;
	st.shared.f32 	[%r11], %f35;
$L__BB2_10:
	setp.lt.u32 	%p6, %r10, 96;
	@%p6 bra 	$L__BB2_12;
	ld.shared.f32 	%f36, [%r12+-128];
	ld.shared.f32 	%f37, [%r12];
	add.f32 	%f38, %f36, %f37;
	st.shared.f32 	[%r12], %f38;
$L__BB2_12:
	setp.gt.u32 	%p7, %r10, 31;
	bar.sync 	0;
	@%p7 bra 	$L__BB2_15;
	// begin inline asm
	activemask.b32 %r43;
	// end inline asm
	ld.shared.f32 	%f49, [%r11];
	mov.b32 	%r44, %f49;
	shfl.sync.down.b32	%r45|%p15, %r44, 16, 31, %r43;
	mov.b32 	%f50, %r45;
	add.f32 	%f51, %f49, %f50;
	mov.b32 	%r46, %f51;
	shfl.sync.down.b32	%r47|%p16, %r46, 8, 31, %r43;
	mov.b32 	%f52, %r47;
	add.f32 	%f53, %f51, %f52;
	mov.b32 	%r48, %f53;
	shfl.sync.down.b32	%r49|%p17, %r48, 4, 31, %r43;
	mov.b32 	%f54, %r49;
	add.f32 	%f55, %f53, %f54;
	mov.b32 	%r50, %f55;
	shfl.sync.down.b32	%r51|%p18, %r50, 2, 31, %r43;
	mov.b32 	%f56, %r51;
	add.f32 	%f57, %f55, %f56;
	mov.b32 	%r52, %f57;
	shfl.sync.down.b32	%r53|%p19, %r52, 1, 31, %r43;
	mov.b32 	%f58, %r53;
	add.f32 	%f10, %f57, %f58;
	setp.ne.s32 	%p20, %r10, 0;
	@%p20 bra 	$L__BB2_18;
	st.shared.f32 	[_ZZ24_layer_norm_simple_dsmemILm128EEvPfS0_S0_S0_mE9mean_smem], %f10;
	bra.uni 	$L__BB2_18;
$L__BB2_15:
	setp.lt.u32 	%p8, %r10, 96;
	@%p8 bra 	$L__BB2_18;
	// begin inline asm
	activemask.b32 %r31;
	// end inline asm
	ld.shared.f32 	%f39, [%r12];
	mov.b32 	%r32, %f39;
	shfl.sync.down.b32	%r33|%p9, %r32, 16, 31, %r31;
	mov.b32 	%f40, %r33;
	add.f32 	%f41, %f39, %f40;
	mov.b32 	%r34, %f41;
	shfl.sync.down.b32	%r35|%p10, %r34, 8, 31, %r31;
	mov.b32 	%f42, %r35;
	add.f32 	%f43, %f41, %f42;
	mov.b32 	%r36, %f43;
	shfl.sync.down.b32	%r37|%p11, %r36, 4, 31, %r31;
	mov.b32 	%f44, %r37;
	add.f32 	%f45, %f43, %f44;
	mov.b32 	%r38, %f45;
	shfl.sync.down.b32	%r39|%p12, %r38, 2, 31, %r31;
	mov.b32 	%f46, %r39;
	add.f32 	%f47, %f45, %f46;
	mov.b32 	%r40, %f47;
	shfl.sync.down.b32	%r41|%p13, %r40, 1, 31, %r31;
	mov.b32 	%f48, %r41;
	add.f32 	%f11, %f47, %f48;
	and.b32  	%r42, %r10, 31;
	setp.ne.s32 	%p14, %r42, 0;
	@%p14 bra 	$L__BB2_18;
	st.shared.f32 	[_ZZ24_layer_norm_simple_dsmemILm128EEvPfS0_S0_S0_mE8std_smem], %f11;
$L__BB2_18:
	bar.sync 	0;
	ld.shared.f32 	%f59, [_ZZ24_layer_norm_simple_dsmemILm128EEvPfS0_S0_S0_mE8std_smem];
	st.shared.f32 	[%r12], %f59;
	ld.shared.f32 	%f60, [_ZZ24_layer_norm_simple_dsmemILm128EEvPfS0_S0_S0_mE9mean_smem];
	st.shared.f32 	[%r11], %f60;
	setp.lt.s32 	%p21, %r1, 2;
	@%p21 bra 	$L__BB2_21;
	mul.wide.u32 	%rd25, %r10, 4;
	cvt.u64.u32 	%rd26, %r29;
	cvta.shared.u64 	%rd27, %rd26;
	add.s64 	%rd5, %rd27, %rd25;
	mov.b32 	%r63, 1;
$L__BB2_20:
	xor.b32  	%r56, %r63, %r3;
	mapa.u64	%rd28, %rd5, %r56;
	barrier.cluster.arrive;
	barrier.cluster.wait;
	ld.f32 	%f61, [%rd28];
	barrier.cluster.arrive;
	barrier.cluster.wait;
	ld.shared.f32 	%f62, [%r11];
	add.f32 	%f63, %f61, %f62;
	st.shared.f32 	[%r11], %f63;
	shl.b32 	%r63, %r63, 1;
	setp.lt.s32 	%p22, %r63, %r1;
	@%p22 bra 	$L__BB2_20;
$L__BB2_21:
	setp.lt.s32 	%p23, %r1, 2;
	@%p23 bra 	$L__BB2_24;
	mul.wide.u32 	%rd29, %r10, 4;
	cvt.u64.u32 	%rd30, %r30;
	cvta.shared.u64 	%rd31, %rd30;
	add.s64 	%rd6, %rd31, %rd29;
	mov.b32 	%r64, 1;
$L__BB2_23:
	xor.b32  	%r59, %r64, %r3;
	mapa.u64	%rd32, %rd6, %r59;
	barrier.cluster.arrive;
	barrier.cluster.wait;
	ld.f32 	%f64, [%rd32];
	barrier.cluster.arrive;
	barrier.cluster.wait;
	ld.shared.f32 	%f65, [%r12];
	add.f32 	%f66, %f64, %f65;
	st.shared.f32 	[%r12], %f66;
	shl.b32 	%r64, %r64, 1;
	setp.lt.s32 	%p24, %r64, %r1;
	@%p24 bra 	$L__BB2_23;
$L__BB2_24:
	rcp.rn.f32 	%f67, %f1;
	setp.lt.s32 	%p25, %r4, 1;
	ld.shared.f32 	%f68, [_ZZ24_layer_norm_simple_dsmemILm128EEvPfS0_S0_S0_mE9mean_smem];
	mul.f32 	%f12, %f67, %f68;
	ld.shared.f32 	%f69, [_ZZ24_layer_norm_simple_dsmemILm128EEvPfS0_S0_S0_mE8std_smem];
	mul.f32 	%f70, %f67, %f69;
	mul.f32 	%f71, %f12, %f12;
	sub.f32 	%f72, %f70, %f71;
	add.f32 	%f13, %f72, 0f3727C5AC;
	@%p25 bra 	$L__BB2_29;
	rsqrt.approx.f32 	%f14, %f13;
	shl.b32 	%r17, %r3, 7;
	mov.b32 	%r65, 0;
$L__BB2_26:
	add.s32 	%r19, %r65, %r10;
	add.s32 	%r61, %r17, %r19;
	setp.ge.s32 	%p26, %r61, %r4;
	@%p26 bra 	$L__BB2_28;
	mul.wide.s32 	%rd33, %r19, 16;
	add.s64 	%rd34, %rd1, %rd33;
	ld.global.nc.v4.f32 	{%f73, %f74, %f75, %f76}, [%rd34];
	add.s64 	%rd35, %rd3, %rd33;
	ld.global.nc.v4.f32 	{%f77, %f78, %f79, %f80}, [%rd35];
	add.s64 	%rd36, %rd4, %rd33;
	ld.global.nc.v4.f32 	{%f81, %f82, %f83, %f84}, [%rd36];
	sub.f32 	%f85, %f73, %f12;
	mul.f32 	%f86, %f14, %f85;
	fma.rn.f32 	%f87, %f86, %f77, %f81;
	sub.f32 	%f88, %f74, %f12;
	mul.f32 	%f89, %f14, %f88;
	fma.rn.f32 	%f90, %f89, %f78, %f82;
	sub.f32 	%f91, %f75, %f12;
	mul.f32 	%f92, %f14, %f91;
	fma.rn.f32 	%f93, %f92, %f79, %f83;
	sub.f32 	%f94, %f76, %f12;
	mul.f32 	%f95, %f14, %f94;
	fma.rn.f32 	%f96, %f95, %f80, %f84;
	add.s64 	%rd37, %rd2, %rd33;
	st.global.v4.f32 	[%rd37], {%f87, %f90, %f93, %f96};
$L__BB2_28:
	add.s32 	%r65, %r65, %r2;
	setp.lt.s32 	%p27, %r65, %r4;
	@%p27 bra 	$L__BB2_26;
$L__BB2_29:
	ret;

}
	// .globl	_Z24_layer_norm_simple_dsmemILm256EEvPfS0_S0_S0_m
.visible .entry _Z24_layer_norm_simple_dsmemILm256EEvPfS0_S0_S0_m(
	.param .u64 .ptr .align 1 _Z24_layer_norm_simple_dsmemILm256EEvPfS0_S0_S0_m_param_0,
	.param .u64 .ptr .align 1 _Z24_layer_norm_simple_dsmemILm256EEvPfS0_S0_S0_m_param_1,
	.param .u64 .ptr .align 1 _Z24_layer_norm_simple_dsmemILm256EEvPfS0_S0_S0_m_param_2,
	.param .u64 .ptr .align 1 _Z24_layer_norm_simple_dsmemILm256EEvPfS0_S0_S0_m_param_3,
	.param .u64 _Z24_layer_norm_simple_dsmemILm256EEvPfS0_S0_S0_m_param_4
)
{
	.reg .pred 	%p<30>;
	.reg .b32 	%r<66>;
	.reg .b32 	%f<109>;
	.reg .b64 	%rd<38>;
	// demoted variable
	.shared .align 4 .b8 _ZZ24_layer_norm_simple_dsmemILm256EEvPfS0_S0_S0_mE9mean_smem[1024];
	// demoted variable
	.shared .align 4 .b8 _ZZ24_layer_norm_simple_dsmemILm256EEvPfS0_S0_S0_mE8std_smem[1024];
	ld.param.u64 	%rd7, [_Z24_layer_norm_simple_dsmemILm256EEvPfS0_S0_S0_m_param_0];
	ld.param.u64 	%rd8, [_Z24_layer_norm_simple_dsmemILm256EEvPfS0_S0_S0_m_param_1];
	ld.param.u64 	%rd9, [_Z24_layer_norm_simple_dsmemILm256EEvPfS0_S0_S0_m_param_2];
	ld.param.u64 	%rd10, [_Z24_layer_norm_simple_dsmemILm256EEvPfS0_S0_S0_m_param_3];
	ld.param.u64 	%rd11, [_Z24_layer_norm_simple_dsmemILm256EEvPfS0_S0_S0_m_param_4];
	cvta.to.global.u64 	%rd12, %rd7;
	cvta.to.global.u64 	%rd13, %rd10;
	cvta.to.global.u64 	%rd14, %rd9;
	cvta.to.global.u64 	%rd15, %rd8;
	mov.u32 	%r1, %cluster_nctaid.x;
	shl.b32 	%r2, %r1, 8;
	mov.u32 	%r3, %cluster_ctarank;
	mov.u32 	%r21, %ctaid.x;
	div.u32 	%r22, %r21, %r1;
	cvt.u32.u64 	%r23, %rd11;
	mul.lo.s32 	%r24, %r22, %r23;
	shl.b32 	%r25, %r3, 10;
	cvt.s64.s32 	%rd16, %r24;
	cvt.s64.s32 	%rd17, %r25;
	add.s64 	%rd18, %rd16, %rd17;
	shl.b64 	%rd19, %rd18, 2;
	add.s64 	%rd1, %rd15, %rd19;
	add.s64 	%rd2, %rd12, %rd19;
	mul.wide.s32 	%rd20, %r25, 4;
	add.s64 	%rd3, %rd14, %rd20;
	add.s64 	%rd4, %rd13, %rd20;
	add.s64 	%rd21, %rd11, 3;
	shr.u64 	%rd22, %rd21, 2;
	cvt.u32.u64 	%r4, %rd22;
	cvt.rn.f32.u64 	%f1, %rd11;
	setp.lt.s32 	%p1, %r4, 1;
	mov.f32 	%f105, 0f00000000;
	mov.f32 	%f106, %f105;
	@%p1 bra 	$L__BB3_5;
	mov.u32 	%r5, %tid.x;
	shl.b32 	%r6, %r3, 8;
	mov.f32 	%f106, 0f00000000;
	mov.b32 	%r62, 0;
	mov.f32 	%f105, %f106;
$L__BB3_2:
	add.s32 	%r8, %r62, %r5;
	add.s32 	%r27, %r6, %r8;
	setp.ge.s32 	%p2, %r27, %r4;
	@%p2 bra 	$L__BB3_4;
	mul.wide.s32 	%rd23, %r8, 16;
	add.s64 	%rd24, %rd1, %rd23;
	ld.global.nc.v4.f32 	{%f17, %f18, %f19, %f20}, [%rd24];
	add.f32 	%f21, %f105, %f17;
	add.f32 	%f22, %f21, %f18;
	add.f32 	%f23, %f22, %f19;
	add.f32 	%f105, %f23, %f20;
	fma.rn.f32 	%f24, %f17, %f17, %f106;
	fma.rn.f32 	%f25, %f18, %f18, %f24;
	fma.rn.f32 	%f26, %f19, %f19, %f25;
	fma.rn.f32 	%f106, %f20, %f20, %f26;
$L__BB3_4:
	add.s32 	%r62, %r62, %r2;
	setp.lt.s32 	%p3, %r62, %r4;
	@%p3 bra 	$L__BB3_2;
$L__BB3_5:
	mov.u32 	%r10, %tid.x;
	shl.b32 	%r28, %r10, 2;
	mov.u32 	%r29, _ZZ24_layer_norm_simple_dsmemILm256EEvPfS0_S0_S0_mE9mean_smem;
	add.s32 	%r11, %r29, %r28;
	st.shared.f32 	[%r11], %f105;
	mov.u32 	%r30, _ZZ24_layer_norm_simple_dsmemILm256EEvPfS0_S0_S0_mE8std_smem;
	add.s32 	%r12, %r30, %r28;
	st.shared.f32 	[%r12], %f106;
	bar.sync 	0;
	setp.gt.u32 	%p4, %r10, 127;
	@%p4 bra 	$L__BB3_7;
	ld.shared.f32 	%f30, [%r11+512];
	ld.shared.f32 	%f31, [%r11];
	add.f32 	%f32, %f30, %f31;
	st.shared.f32 	[%r11], %f32;
	bra.uni 	$L__BB3_8;
$L__BB3_7:
	ld.shared.f32 	%f27, [%r12+-512];
	ld.shared.f32 	%f28, [%r12];
	add.f32 	%f29, %f27, %f28;
	st.shared.f32 	[%r12], %f29;
$L__BB3_8:
	bar.sync 	0;
	setp.gt.u32 	%p5, %r10, 63;
	@%p5 bra 	$L__BB3_10;
	ld.shared.f32 	%f33, [%r11+256];
	ld.shared.f32 	%f34, [%r11];
	add.f32 	%f35, %f33, %f34;
	st.shared.f32 	[%r11], %f35;
$L__BB3_10:
	setp.lt.u32 	%p6, %r10, 192;
	@%p6 bra 	$L__BB3_12;
	ld.shared.f32 	%f36, [%r12+-256];
	ld.shared.f32 	%f37, [%r12];
	add.f32 	%f38, %f36, %f37;
	st.shared.f32 	[%r12], %f38;
$L__BB3_12:
	bar.sync 	0;
	setp.gt.u32 	%p7, %r10, 31;
	@%p7 bra 	$L__BB3_14;
	ld.shared.f32 	%f39, [%r11+128];
	ld.shared.f32 	%f40, [%r11];
	add.f32 	%f41, %f39, %f40;
	st.shared.f32 	[%r11], %f41;
$L__BB3_14:
	setp.lt.u32 	%p8, %r10, 224;
	@%p8 bra 	$L__BB3_16;
	ld.shared.f32 	%f42, [%r12+-128];
	ld.shared.f32 	%f43, [%r12];
	add.f32 	%f44, %f42, %f43;
	st.shared.f32 	[%r12], %f44;
$L__BB3_16:
	setp.gt.u32 	%p9, %r10, 31;
	bar.sync 	0;
	@%p9 bra 	$L__BB3_19;
	// begin inline asm
	activemask.b32 %r43;
	// end inline asm
	ld.shared.f32 	%f55, [%r11];
	mov.b32 	%r44, %f55;
	shfl.sync.down.b32	%r45|%p17, %r44, 16, 31, %r43;
	mov.b32 	%f56, %r45;
	add.f32 	%f57, %f55, %f56;
	mov.b32 	%r46, %f57;
	shfl.sync.down.b32	%r47|%p18, %r46, 8, 31, %r43;
	mov.b32 	%f58, %r47;
	add.f32 	%f59, %f57, %f58;
	mov.b32 	%r48, %f59;
	shfl.sync.down.b32	%r49|%p19, %r48, 4, 31, %r43;
	mov.b32 	%f60, %r49;
	add.f32 	%f61, %f59, %f60;
	mov.b32 	%r50, %f61;
	shfl.sync.down.b32	%r51|%p20, %r50, 2, 31, %r43;
	mov.b32 	%f62, %r51;
	add.f32 	%f63, %f61, %f62;
	mov.b32 	%r52, %f63;
	shfl.sync.down.b32	%r53|%p21, %r52, 1, 31, %r43;
	mov.b32 	%f64, %r53;
	add.f32 	%f10, %f63, %f64;
	setp.ne.s32 	%p22, %r10, 0;
	@%p22 bra 	$L__BB3_22;
	st.shared.f32 	[_ZZ24_layer_norm_simple_dsmemILm256EEvPfS0_S0_S0_mE9mean_smem], %f10;
	bra.uni 	$L__BB3_22;
$L__BB3_19:
	setp.lt.u32 	%p10, %r10, 224;
	@%p10 bra 	$L__BB3_22;
	// begin inline asm
	activemask.b32 %r31;
	// end inline asm
	ld.shared.f32 	%f45, [%r12];
	mov.b32 	%r32, %f45;
	shfl.sync.down.b32	%r33|%p11, %r32, 16, 31, %r31;
	mov.b32 	%f46, %r33;
	add.f32 	%f47, %f45, %f46;
	mov.b32 	%r34, %f47;
	shfl.sync.down.b32	%r35|%p12, %r34, 8, 31, %r31;
	mov.b32 	%f48, %r35;
	add.f32 	%f49, %f47, %f48;
	mov.b32 	%r36, %f49;
	shfl.sync.down.b32	%r37|%p13, %r36, 4, 31, %r31;
	mov.b32 	%f50, %r37;
	add.f32 	%f51, %f49, %f50;
	mov.b32 	%r38, %f51;
	shfl.sync.down.b32	%r39|%p14, %r38, 2, 31, %r31;
	mov.b32 	%f52, %r39;
	add.f32 	%f53, %f51, %f52;
	mov.b32 	%r40, %f53;
	shfl.sync.down.b32	%r41|%p15, %r40, 1, 31, %r31;
	mov.b32 	%f54, %r41;
	add.f32 	%f11, %f53, %f54;
	and.b32  	%r42, %r10, 31;
	setp.ne.s32 	%p16, %r42, 0;
	@%p16 bra 	$L__BB3_22;
	st.shared.f32 	[_ZZ24_layer_norm_simple_dsmemILm256EEvPfS0_S0_S0_mE8std_smem], %f11;
$L__BB3_22:
	bar.sync 	0;
	ld.shared.f32 	%f65, [_ZZ24_layer_norm_simple_dsmemILm256EEvPfS0_S0_S0_mE8std_smem];
	st.shared.f32 	[%r12], %f65;
	ld.shared.f32 	%f66, [_ZZ24_layer_norm_simple_dsmemILm256EEvPfS0_S0_S0_mE9mean_smem];
	st.shared.f32 	[%r11], %f66;
	setp.lt.s32 	%p23, %r1, 2;
	@%p23 bra 	$L__BB3_25;
	mul.wide.u32 	%rd25, %r10, 4;
	cvt.u64.u32 	%rd26, %r29;
	cvta.shared.u64 	%rd27, %rd26;
	add.s64 	%rd5, %rd27, %rd25;
	mov.b32 	%r63, 1;
$L__BB3_24:
	xor.b32  	%r56, %r63, %r3;
	mapa.u64	%rd28, %rd5, %r56;
	barrier.cluster.arrive;
	barrier.cluster.wait;
	ld.f32 	%f67, [%rd28];
	barrier.cluster.arrive;
	barrier.cluster.wait;
	ld.shared.f32 	%f68, [%r11];
	add.f32 	%f69, %f67, %f68;
	st.shared.f32 	[%r11], %f69;
	shl.b32 	%r63, %r63, 1;
	setp.lt.s32 	%p24, %r63, %r1;
	@%p24 bra 	$L__BB3_24;
$L__BB3_25:
	setp.lt.s32 	%p25, %r1, 2;
	@%p25 bra 	$L__BB3_28;
	mul.wide.u32 	%rd29, %r10, 4;
	cvt.u64.u32 	%rd30, %r30;
	cvta.shared.u64 	%rd31, %rd30;
	add.s64 	%rd6, %rd31, %rd29;
	mov.b32 	%r64, 1;
$L__BB3_27:
	xor.b32  	%r59, %r64, %r3;
	mapa.u64	%rd32, %rd6, %r59;
	barrier.cluster.arrive;
	barrier.cluster.wait;
	ld.f32 	%f70, [%rd32];
	barrier.cluster.arrive;
	barrier.cluster.wait;
	ld.shared.f32 	%f71, [%r12];
	add.f32 	%f72, %f70, %f71;
	st.shared.f32 	[%r12], %f72;
	shl.b32 	%r64, %r64, 1;
	setp.lt.s32 	%p26, %r64, %r1;
	@%p26 bra 	$L__BB3_27;
$L__BB3_28:
	rcp.rn.f32 	%f73, %f1;
	setp.lt.s32 	%p27, %r4, 1;
	ld.shared.f32 	%f74, [_ZZ24_layer_norm_simple_dsmemILm256EEvPfS0_S0_S0_mE9mean_smem];
	mul.f32 	%f12, %f73, %f74;
	ld.shared.f32 	%f75, [_ZZ24_layer_norm_simple_dsmemILm256EEvPfS0_S0_S0_mE8std_smem];
	mul.f32 	%f76, %f73, %f75;
	mul.f32 	%f77, %f12, %f12;
	sub.f32 	%f78, %f76, %f77;
	add.f32 	%f13, %f78, 0f3727C5AC;
	@%p27 bra 	$L__BB3_33;
	rsqrt.approx.f32 	%f14, %f13;
	shl.b32 	%r17, %r3, 8;
	mov.b32 	%r65, 0;
$L__BB3_30:
	add.s32 	%r19, %r65, %r10;
	add.s32 	%r61, %r17, %r19;
	setp.ge.s32 	%p28, %r61, %r4;
	@%p28 bra 	$L__BB3_32;
	mul.wide.s32 	%rd33, %r19, 16;
	add.s64 	%rd34, %rd1, %rd33;
	ld.global.nc.v4.f32 	{%f79, %f80, %f81, %f82}, [%rd34];
	add.s64 	%rd35, %rd3, %rd33;
	ld.global.nc.v4.f32 	{%f83, %f84, %f85, %f86}, [%rd35];
	add.s64 	%rd36, %rd4, %rd33;
	ld.global.nc.v4.f32 	{%f87, %f88, %f89, %f90}, [%rd36];
	sub.f32 	%f91, %f79, %f12;
	mul.f32 	%f92, %f14, %f91;
	fma.rn.f32 	%f93, %f92, %f83, %f87;
	sub.f32 	%f94, %f80, %f12;
	mul.f32 	%f95, %f14, %f94;
	fma.rn.f32 	%f96, %f95, %f84, %f88;
	sub.f32 	%f97, %f81, %f12;
	mul.f32 	%f98, %f14, %f97;
	fma.rn.f32 	%f99, %f98, %f85, %f89;
	sub.f32 	%f100, %f82, %f12;
	mul.f32 	%f101, %f14, %f100;
	fma.rn.f32 	%f102, %f101, %f86, %f90;
	add.s64 	%rd37, %rd2, %rd33;
	st.global.v4.f32 	[%rd37], {%f93, %f96, %f99, %f102};
$L__BB3_32:
	add.s32 	%r65, %r65, %r2;
	setp.lt.s32 	%p29, %r65, %r4;
	@%p29 bra 	$L__BB3_30;
$L__BB3_33:
	ret;

}
	// .globl	_Z24_layer_norm_simple_dsmemILm512EEvPfS0_S0_S0_m
.visible .entry _Z24_layer_norm_simple_dsmemILm512EEvPfS0_S0_S0_m(
	.param .u64 .ptr .align 1 _Z24_layer_norm_simple_dsmemILm512EEvPfS0_S0_S0_m_param_0,
	.param .u64 .ptr .align 1 _Z24_layer_norm_simple_dsmemILm512EEvPfS0_S0_S0_m_param_1,
	.param .u64 .ptr .align 1 _Z24_layer_norm_simple_dsmemILm512EEvPfS0_S0_S0_m_param_2,
	.param .u64 .ptr .align 1 _Z24_layer_norm_simple_dsmemILm512EEvPfS0_S0_S0_m_param_3,
	.param .u64 _Z24_layer_norm_simple_dsmemILm512EEvPfS0_S0_S0_m_param_4
)
{
	.reg .pred 	%p<32>;
	.reg .b32 	%r<66>;
	.reg .b32 	%f<115>;
	.reg .b64 	%rd<38>;
	// demoted variable
	.shared .align 4 .b8 _ZZ24_layer_norm_simple_dsmemILm512EEvPfS0_S0_S0_mE9mean_smem[2048];
	// demoted variable
	.shared .align 4 .b8 _ZZ24_layer_norm_simple_dsmemILm512EEvPfS0_S0_S0_mE8std_smem[2048];
	ld.param.u64 	%rd7, [_Z24_layer_norm_simple_dsmemILm512EEvPfS0_S0_S0_m_param_0];
	ld.param.u64 	%rd8, [_Z24_layer_norm_simple_dsmemILm512EEvPfS0_S0_S0_m_param_1];
	ld.param.u64 	%rd9, [_Z24_layer_norm_simple_dsmemILm512EEvPfS0_S0_S0_m_param_2];
	ld.param.u64 	%rd10, [_Z24_layer_norm_simple_dsmemILm512EEvPfS0_S0_S0_m_param_3];
	ld.param.u64 	%rd11, [_Z24_layer_norm_simple_dsmemILm512EEvPfS0_S0_S0_m_param_4];
	cvta.to.global.u64 	%rd12, %rd7;
	cvta.to.global.u64 	%rd13, %rd10;
	cvta.to.global.u64 	%rd14, %rd9;
	cvta.to.global.u64 	%rd15, %rd8;
	mov.u32 	%r1, %cluster_nctaid.x;
	shl.b32 	%r2, %r1, 9;
	mov.u32 	%r3, %cluster_ctarank;
	mov.u32 	%r21, %ctaid.x;
	div.u32 	%r22, %r21, %r1;
	cvt.u32.u64 	%r23, %rd11;
	mul.lo.s32 	%r24, %r22, %r23;
	shl.b32 	%r25, %r3, 11;
	cvt.s64.s32 	%rd16, %r24;
	cvt.s64.s32 	%rd17, %r25;
	add.s64 	%rd18, %rd16, %rd17;
	shl.b64 	%rd19, %rd18, 2;
	add.s64 	%rd1, %rd15, %rd19;
	add.s64 	%rd2, %rd12, %rd19;
	mul.wide.s32 	%rd20, %r25, 4;
	add.s64 	%rd3, %rd14, %rd20;
	add.s64 	%rd4, %rd13, %rd20;
	add.s64 	%rd21, %rd11, 3;
	shr.u64 	%rd22, %rd21, 2;
	cvt.u32.u64 	%r4, %rd22;
	cvt.rn.f32.u64 	%f1, %rd11;
	setp.lt.s32 	%p1, %r4, 1;
	mov.f32 	%f111, 0f00000000;
	mov.f32 	%f112, %f111;
	@%p1 bra 	$L__BB4_5;
	mov.u32 	%r5, %tid.x;
	shl.b32 	%r6, %r3, 9;
	mov.f32 	%f112, 0f00000000;
	mov.b32 	%r62, 0;
	mov.f32 	%f111, %f112;
$L__BB4_2:
	add.s32 	%r8, %r62, %r5;
	add.s32 	%r27, %r6, %r8;
	setp.ge.s32 	%p2, %r27, %r4;
	@%p2 bra 	$L__BB4_4;
	mul.wide.s32 	%rd23, %r8, 16;
	add.s64 	%rd24, %rd1, %rd23;
	ld.global.nc.v4.f32 	{%f17, %f18, %f19, %f20}, [%rd24];
	add.f32 	%f21, %f111, %f17;
	add.f32 	%f22, %f21, %f18;
	add.f32 	%f23, %f22, %f19;
	add.f32 	%f111, %f23, %f20;
	fma.rn.f32 	%f24, %f17, %f17, %f112;
	fma.rn.f32 	%f25, %f18, %f18, %f24;
	fma.rn.f32 	%f26, %f19, %f19, %f25;
	fma.rn.f32 	%f112, %f20, %f20, %f26;
$L__BB4_4:
	add.s32 	%r62, %r62, %r2;
	setp.lt.s32 	%p3, %r62, %r4;
	@%p3 bra 	$L__BB4_2;
$L__BB4_5:
	mov.u32 	%r10, %tid.x;
	shl.b32 	%r28, %r10, 2;
	mov.u32 	%r29, _ZZ24_layer_norm_simple_dsmemILm512EEvPfS0_S0_S0_mE9mean_smem;
	add.s32 	%r11, %r29, %r28;
	st.shared.f32 	[%r11], %f111;
	mov.u32 	%r30, _ZZ24_layer_norm_simple_dsmemILm512EEvPfS0_S0_S0_mE8std_smem;
	add.s32 	%r12, %r30, %r28;
	st.shared.f32 	[%r12], %f112;
	bar.sync 	0;
	setp.gt.u32 	%p4, %r10, 255;
	@%p4 bra 	$L__BB4_7;
	ld.shared.f32 	%f30, [%r11+1024];
	ld.shared.f32 	%f31, [%r11];
	add.f32 	%f32, %f30, %f31;
	st.shared.f32 	[%r11], %f32;
	bra.uni 	$L__BB4_8;
$L__BB4_7:
	ld.shared.f32 	%f27, [%r12+-1024];
	ld.shared.f32 	%f28, [%r12];
	add.f32 	%f29, %f27, %f28;
	st.shared.f32 	[%r12], %f29;
$L__BB4_8:
	bar.sync 	0;
	setp.gt.u32 	%p5, %r10, 127;
	@%p5 bra 	$L__BB4_10;
	ld.shared.f32 	%f33, [%r11+512];
	ld.shared.f32 	%f34, [%r11];
	add.f32 	%f35, %f33, %f34;
	st.shared.f32 	[%r11], %f35;
$L__BB4_10:
	setp.lt.u32 	%p6, %r10, 384;
	@%p6 bra 	$L__BB4_12;
	ld.shared.f32 	%f36, [%r12+-512];
	ld.shared.f32 	%f37, [%r12];
	add.f32 	%f38, %f36, %f37;
	st.shared.f32 	[%r12], %f38;
$L__BB4_12:
	bar.sync 	0;
	setp.gt.u32 	%p7, %r10, 63;
	@%p7 bra 	$L__BB4_14;
	ld.shared.f32 	%f39, [%r11+256];
	ld.shared.f32 	%f40, [%r11];
	add.f32 	%f41, %f39, %f40;
	st.shared.f32 	[%r11], %f41;
$L__BB4_14:
	setp.lt.u32 	%p8, %r10, 448;
	@%p8 bra 	$L__BB4_16;
	ld.shared.f32 	%f42, [%r12+-256];
	ld.shared.f32 	%f43, [%r12];
	add.f32 	%f44, %f42, %f43;
	st.shared.f32 	[%r12], %f44;
$L__BB4_16:
	bar.sync 	0;
	setp.gt.u32 	%p9, %r10, 31;
	@%p9 bra 	$L__BB4_18;
	ld.shared.f32 	%f45, [%r11+128];
	ld.shared.f32 	%f46, [%r11];
	add.f32 	%f47, %f45, %f46;
	st.shared.f32 	[%r11], %f47;
$L__BB4_18:
	setp.lt.u32 	%p10, %r10, 480;
	@%p10 bra 	$L__BB4_20;
	ld.shared.f32 	%f48, [%r12+-128];
	ld.shared.f32 	%f49, [%r12];
	add.f32 	%f50, %f48, %f49;
	st.shared.f32 	[%r12], %f50;
$L__BB4_20:
	setp.gt.u32 	%p11, %r10, 31;
	bar.sync 	0;
	@%p11 bra 	$L__BB4_23;
	// begin inline asm
	activemask.b32 %r43;
	// end inline asm
	ld.shared.f32 	%f61, [%r11];
	mov.b32 	%r44, %f61;
	shfl.sync.down.b32	%r45|%p19, %r44, 16, 31, %r43;
	mov.b32 	%f62, %r45;
	add.f32 	%f63, %f61, %f62;
	mov.b32 	%r46, %f63;
	shfl.sync.down.b32	%r47|%p20, %r46, 8, 31, %r43;
	mov.b32 	%f64, %r47;
	add.f32 	%f65, %f63, %f64;
	mov.b32 	%r48, %f65;
	shfl.sync.down.b32	%r49|%p21, %r48, 4, 31, %r43;
	mov.b32 	%f66, %r49;
	add.f32 	%f67, %f65, %f66;
	mov.b32 	%r50, %f67;
	shfl.sync.down.b32	%r51|%p22, %r50, 2, 31, %r43;
	mov.b32 	%f68, %r51;
	add.f32 	%f69, %f67, %f68;
	mov.b32 	%r52, %f69;
	shfl.sync.down.b32	%r53|%p23, %r52, 1, 31, %r43;
	mov.b32 	%f70, %r53;
	add.f32 	%f10, %f69, %f70;
	setp.ne.s32 	%p24, %r10, 0;
	@%p24 bra 	$L__BB4_26;
	st.shared.f32 	[_ZZ24_layer_norm_simple_dsmemILm512EEvPfS0_S0_S0_mE9mean_smem], %f10;
	bra.uni 	$L__BB4_26;
$L__BB4_23:
	setp.lt.u32 	%p12, %r10, 480;
	@%p12 bra 	$L__BB4_26;
	// begin inline asm
	activemask.b32 %r31;
	// end inline asm
	ld.shared.f32 	%f51, [%r12];
	mov.b32 	%r32, %f51;
	shfl.sync.down.b32	%r33|%p13, %r32, 16, 31, %r31;
	mov.b32 	%f52, %r33;
	add.f32 	%f53, %f51, %f52;
	mov.b32 	%r34, %f53;
	shfl.sync.down.b32	%r35|%p14, %r34, 8, 31, %r31;
	mov.b32 	%f54, %r35;
	add.f32 	%f55, %f53, %f54;
	mov.b32 	%r36, %f55;
	shfl.sync.down.b32	%r37|%p15, %r36, 4, 31, %r31;
	mov.b32 	%f56, %r37;
	add.f32 	%f57, %f55, %f56;
	mov.b32 	%r38, %f57;
	shfl.sync.down.b32	%r39|%p16, %r38, 2, 31, %r31;
	mov.b32 	%f58, %r39;
	add.f32 	%f59, %f57, %f58;
	mov.b32 	%r40, %f59;
	shfl.sync.down.b32	%r41|%p17, %r40, 1, 31, %r31;
	mov.b32 	%f60, %r41;
	add.f32 	%f11, %f59, %f60;
	and.b32  	%r42, %r10, 31;
	setp.ne.s32 	%p18, %r42, 0;
	@%p18 bra 	$L__BB4_26;
	st.shared.f32 	[_ZZ24_layer_norm_simple_dsmemILm512EEvPfS0_S0_S0_mE8std_smem], %f11;
$L__BB4_26:
	bar.sync 	0;
	ld.shared.f32 	%f71, [_ZZ24_layer_norm_simple_dsmemILm512EEvPfS0_S0_S0_mE8std_smem];
	st.shared.f32 	[%r12], %f71;
	ld.shared.f32 	%f72, [_ZZ24_layer_norm_simple_dsmemILm512EEvPfS0_S0_S0_mE9mean_smem];
	st.shared.f32 	[%r11], %f72;
	setp.lt.s32 	%p25, %r1, 2;
	@%p25 bra 	$L__BB4_29;
	mul.wide.u32 	%rd25, %r10, 4;
	cvt.u64.u32 	%rd26, %r29;
	cvta.shared.u64 	%rd27, %rd26;
	add.s64 	%rd5, %rd27, %rd25;
	mov.b32 	%r63, 1;
$L__BB4_28:
	xor.b32  	%r56, %r63, %r3;
	mapa.u64	%rd28, %rd5, %r56;
	barrier.cluster.arrive;
	barrier.cluster.wait;
	ld.f32 	%f73, [%rd28];
	barrier.cluster.arrive;
	barrier.cluster.wait;
	ld.shared.f32 	%f74, [%r11];
	add.f32 	%f75, %f73, %f74;
	st.shared.f32 	[%r11], %f75;
	shl.b32 	%r63, %r63, 1;
	setp.lt.s32 	%p26, %r63, %r1;
	@%p26 bra 	$L__BB4_28;
$L__BB4_29:
	setp.lt.s32 	%p27, %r1, 2;
	@%p27 bra 	$L__BB4_32;
	mul.wide.u32 	%rd29, %r10, 4;
	cvt.u64.u32 	%rd30, %r30;
	cvta.shared.u64 	%rd31, %rd30;
	add.s64 	%rd6, %rd31, %rd29;
	mov.b32 	%r64, 1;
$L__BB4_31:
	xor.b32  	%r59, %r64, %r3;
	mapa.u64	%rd32, %rd6, %r59;
	barrier.cluster.arrive;
	barrier.cluster.wait;
	ld.f32 	%f76, [%rd32];
	barrier.cluster.arrive;
	barrier.cluster.wait;
	ld.shared.f32 	%f77, [%r12];
	add.f32 	%f78, %f76, %f77;
	st.shared.f32 	[%r12], %f78;
	shl.b32 	%r64, %r64, 1;
	setp.lt.s32 	%p28, %r64, %r1;
	@%p28 bra 	$L__BB4_31;
$L__BB4_32:
	rcp.rn.f32 	%f79, %f1;
	setp.lt.s32 	%p29, %r4, 1;
	ld.shared.f32 	%f80, [_ZZ24_layer_norm_simple_dsmemILm512EEvPfS0_S0_S0_mE9mean_smem];
	mul.f32 	%f12, %f79, %f80;
	ld.shared.f32 	%f81, [_ZZ24_layer_norm_simple_dsmemILm512EEvPfS0_S0_S0_mE8std_smem];
	mul.f32 	%f82, %f79, %f81;
	mul.f32 	%f83, %f12, %f12;
	sub.f32 	%f84, %f82, %f83;
	add.f32 	%f13, %f84, 0f3727C5AC;
	@%p29 bra 	$L__BB4_37;
	rsqrt.approx.f32 	%f14, %f13;
	shl.b32 	%r17, %r3, 9;
	mov.b32 	%r65, 0;
$L__BB4_34:
	add.s32 	%r19, %r65, %r10;
	add.s32 	%r61, %r17, %r19;
	setp.ge.s32 	%p30, %r61, %r4;
	@%p30 bra 	$L__BB4_36;
	mul.wide.s32 	%rd33, %r19, 16;
	add.s64 	%rd34, %rd1, %rd33;
	ld.global.nc.v4.f32 	{%f85, %f86, %f87, %f88}, [%rd34];
	add.s64 	%rd35, %rd3, %rd33;
	ld.global.nc.v4.f32 	{%f89, %f90, %f91, %f92}, [%rd35];
	add.s64 	%rd36, %rd4, %rd33;
	ld.global.nc.v4.f32 	{%f93, %f94, %f95, %f96}, [%rd36];
	sub.f32 	%f97, %f85, %f12;
	mul.f32 	%f98, %f14, %f97;
	fma.rn.f32 	%f99, %f98, %f89, %f93;
	sub.f32 	%f100, %f86, %f12;
	mul.f32 	%f101, %f14, %f100;
	fma.rn.f32 	%f102, %f101, %f90, %f94;
	sub.f32 	%f103, %f87, %f12;
	mul.f32 	%f104, %f14, %f103;
	fma.rn.f32 	%f105, %f104, %f91, %f95;
	sub.f32 	%f106, %f88, %f12;
	mul.f32 	%f107, %f14, %f106;
	fma.rn.f32 	%f108, %f107, %f92, %f96;
	add.s64 	%rd37, %rd2, %rd33;
	st.global.v4.f32 	[%rd37], {%f99, %f102, %f105, %f108};
$L__BB4_36:
	add.s32 	%r65, %r65, %r2;
	setp.lt.s32 	%p31, %r65, %r4;
	@%p31 bra 	$L__BB4_34;
$L__BB4_37:
	ret;

}
	// .globl	_Z24_layer_norm_simple_dsmemILm1024EEvPfS0_S0_S0_m
.visible .entry _Z24_layer_norm_simple_dsmemILm1024EEvPfS0_S0_S0_m(
	.param .u64 .ptr .align 1 _Z24_layer_norm_simple_dsmemILm1024EEvPfS0_S0_S0_m_param_0,
	.param .u64 .ptr .align 1 _Z24_layer_norm_simple_dsmemILm1024EEvPfS0_S0_S0_m_param_1,
	.param .u64 .ptr .align 1 _Z24_layer_norm_simple_dsmemILm1024EEvPfS0_S0_S0_m_param_2,
	.param .u64 .ptr .align 1 _Z24_layer_norm_simple_dsmemILm1024EEvPfS0_S0_S0_m_param_3,
	.param .u64 _Z24_layer_norm_simple_dsmemILm1024EEvPfS0_S0_S0_m_param_4
)
{
	.reg .pred 	%p<34>;
	.reg .b32 	%r<66>;
	.reg .b32 	%f<121>;
	.reg .b64 	%rd<38>;
	// demoted variable
	.shared .align 4 .b8 _ZZ24_layer_norm_simple_dsmemILm1024EEvPfS0_S0_S0_mE9mean_smem[4096];
	// demoted variable
	.shared .align 4 .b8 _ZZ24_layer_norm_simple_dsmemILm1024EEvPfS0_S0_S0_mE8std_smem[4096];
	ld.param.u64 	%rd7, [_Z24_layer_norm_simple_dsmemILm1024EEvPfS0_S0_S0_m_param_0];
	ld.param.u64 	%rd8, [_Z24_layer_norm_simple_dsmemILm1024EEvPfS0_S0_S0_m_param_1];
	ld.param.u64 	%rd9, [_Z24_layer_norm_simple_dsmemILm1024EEvPfS0_S0_S0_m_param_2];
	ld.param.u64 	%rd10, [_Z24_layer_norm_simple_dsmemILm1024EEvPfS0_S0_S0_m_param_3];
	ld.param.u64 	%rd11, [_Z24_layer_norm_simple_dsmemILm1024EEvPfS0_S0_S0_m_param_4];
	cvta.to.global.u64 	%rd12, %rd7;
	cvta.to.global.u64 	%rd13, %rd10;
	cvta.to.global.u64 	%rd14, %rd9;
	cvta.to.global.u64 	%rd15, %rd8;
	mov.u32 	%r1, %cluster_nctaid.x;
	shl.b32 	%r2, %r1, 10;
	mov.u32 	%r3, %cluster_ctarank;
	mov.u32 	%r21, %ctaid.x;
	div.u32 	%r22, %r21, %r1;
	cvt.u32.u64 	%r23, %rd11;
	mul.lo.s32 	%r24, %r22, %r23;
	shl.b32 	%r25, %r3, 12;
	cvt.s64.s32 	%rd16, %r24;
	cvt.s64.s32 	%rd17, %r25;
	add.s64 	%rd18, %rd16, %rd17;
	shl.b64 	%rd19, %rd18, 2;
	add.s64 	%rd1, %rd15, %rd19;
	add.s64 	%rd2, %rd12, %rd19;
	mul.wide.s32 	%rd20, %r25, 4;
	add.s64 	%rd3, %rd14, %rd20;
	add.s64 	%rd4, %rd13, %rd20;
	add.s64 	%rd21, %rd11, 3;
	shr.u64 	%rd22, %rd21, 2;
	cvt.u32.u64 	%r4, %rd22;
	cvt.rn.f32.u64 	%f1, %rd11;
	setp.lt.s32 	%p1, %r4, 1;
	mov.f32 	%f117, 0f00000000;
	mov.f32 	%f118, %f117;
	@%p1 bra 	$L__BB5_5;
	mov.u32 	%r5, %tid.x;
	shl.b32 	%r6, %r3, 10;
	mov.f32 	%f118, 0f00000000;
	mov.b32 	%r62, 0;
	mov.f32 	%f117, %f118;
$L__BB5_2:
	add.s32 	%r8, %r62, %r5;
	add.s32 	%r27, %r6, %r8;
	setp.ge.s32 	%p2, %r27, %r4;
	@%p2 bra 	$L__BB5_4;
	mul.wide.s32 	%rd23, %r8, 16;
	add.s64 	%rd24, %rd1, %rd23;
	ld.global.nc.v4.f32 	{%f17, %f18, %f19, %f20}, [%rd24];
	add.f32 	%f21, %f117, %f17;
	add.f32 	%f22, %f21, %f18;
	add.f32 	%f23, %f22, %f19;
	add.f32 	%f117, %f23, %f20;
	fma.rn.f32 	%f24, %f17, %f17, %f118;
	fma.rn.f32 	%f25, %f18, %f18, %f24;
	fma.rn.f32 	%f26, %f19, %f19, %f25;
	fma.rn.f32 	%f118, %f20, %f20, %f26;
$L__BB5_4:
	add.s32 	%r62, %r62, %r2;
	setp.lt.s32 	%p3, %r62, %r4;
	@%p3 bra 	$L__BB5_2;
$L__BB5_5:
	mov.u32 	%r10, %tid.x;
	shl.b32 	%r28, %r10, 2;
	mov.u32 	%r29, _ZZ24_layer_norm_simple_dsmemILm1024EEvPfS0_S0_S0_mE9mean_smem;
	add.s32 	%r11, %r29, %r28;
	st.shared.f32 	[%r11], %f117;
	mov.u32 	%r30, _ZZ24_layer_norm_simple_dsmemILm1024EEvPfS0_S0_S0_mE8std_smem;
	add.s32 	%r12, %r30, %r28;
	st.shared.f32 	[%r12], %f118;
	bar.sync 	0;
	setp.gt.u32 	%p4, %r10, 511;
	@%p4 bra 	$L__BB5_7;
	ld.shared.f32 	%f30, [%r11+2048];
	ld.shared.f32 	%f31, [%r11];
	add.f32 	%f32, %f30, %f31;
	st.shared.f32 	[%r11], %f32;
	bra.uni 	$L__BB5_8;
$L__BB5_7:
	ld.shared.f32 	%f27, [%r12+-2048];
	ld.shared.f32 	%f28, [%r12];
	add.f32 	%f29, %f27, %f28;
	st.shared.f32 	[%r12], %f29;
$L__BB5_8:
	bar.sync 	0;
	setp.gt.u32 	%p5, %r10, 255;
	@%p5 bra 	$L__BB5_10;
	ld.shared.f32 	%f33, [%r11+1024];
	ld.shared.f32 	%f34, [%r11];
	add.f32 	%f35, %f33, %f34;
	st.shared.f32 	[%r11], %f35;
$L__BB5_10:
	setp.lt.u32 	%p6, %r10, 768;
	@%p6 bra 	$L__BB5_12;
	ld.shared.f32 	%f36, [%r12+-1024];
	ld.shared.f32 	%f37, [%r12];
	add.f32 	%f38, %f36, %f37;
	st.shared.f32 	[%r12], %f38;
$L__BB5_12:
	bar.sync 	0;
	setp.gt.u32 	%p7, %r10, 127;
	@%p7 bra 	$L__BB5_14;
	ld.shared.f32 	%f39, [%r11+512];
	ld.shared.f32 	%f40, [%r11];
	add.f32 	%f41, %f39, %f40;
	st.shared.f32 	[%r11], %f41;
$L__BB5_14:
	setp.lt.u32 	%p8, %r10, 896;
	@%p8 bra 	$L__BB5_16;
	ld.shared.f32 	%f42, [%r12+-512];
	ld.shared.f32 	%f43, [%r12];
	add.f32 	%f44, %f42, %f43;
	st.shared.f32 	[%r12], %f44;
$L__BB5_16:
	bar.sync 	0;
	setp.gt.u32 	%p9, %r10, 63;
	@%p9 bra 	$L__BB5_18;
	ld.shared.f32 	%f45, [%r11+256];
	ld.shared.f32 	%f46, [%r11];
	add.f32 	%f47, %f45, %f46;
	st.shared.f32 	[%r11], %f47;
$L__BB5_18:
	setp.lt.u32 	%p10, %r10, 960;
	@%p10 bra 	$L__BB5_20;
	ld.shared.f32 	%f48, [%r12+-256];
	ld.shared.f32 	%f49, [%r12];
	add.f32 	%f50, %f48, %f49;
	st.shared.f32 	[%r12], %f50;
$L__BB5_20:
	bar.sync 	0;
	setp.gt.u32 	%p11, %r10, 31;
	@%p11 bra 	$L__BB5_22;
	ld.shared.f32 	%f51, [%r11+128];
	ld.shared.f32 	%f52, [%r11];
	add.f32 	%f53, %f51, %f52;
	st.shared.f32 	[%r11], %f53;
$L__BB5_22:
	setp.lt.u32 	%p12, %r10, 992;
	@%p12 bra 	$L__BB5_24;
	ld.shared.f32 	%f54, [%r12+-128];
	ld.shared.f32 	%f55, [%r12];
	add.f32 	%f56, %f54, %f55;
	st.shared.f32 	[%r12], %f56;
$L__BB5_24:
	setp.gt.u32 	%p13, %r10, 31;
	bar.sync 	0;
	@%p13 bra 	$L__BB5_27;
	// begin inline asm
	activemask.b32 %r43;
	// end inline asm
	ld.shared.f32 	%f67, [%r11];
	mov.b32 	%r44, %f67;
	shfl.sync.down.b32	%r45|%p21, %r44, 16, 31, %r43;
	mov.b32 	%f68, %r45;
	add.f32 	%f69, %f67, %f68;
	mov.b32 	%r46, %f69;
	shfl.sync.down.b32	%r47|%p22, %r46, 8, 31, %r43;
	mov.b32 	%f70, %r47;
	add.f32 	%f71, %f69, %f70;
	mov.b32 	%r48, %f71;
	shfl.sync.down.b32	%r49|%p23, %r48, 4, 31, %r43;
	mov.b32 	%f72, %r49;
	add.f32 	%f73, %f71, %f72;
	mov.b32 	%r50, %f73;
	shfl.sync.down.b32	%r51|%p24, %r50, 2, 31, %r43;
	mov.b32 	%f74, %r51;
	add.f32 	%f75, %f73, %f74;
	mov.b32 	%r52, %f75;
	shfl.sync.down.b32	%r53|%p25, %r52, 1, 31, %r43;
	mov.b32 	%f76, %r53;
	add.f32 	%f10, %f75, %f76;
	setp.ne.s32 	%p26, %r10, 0;
	@%p26 bra 	$L__BB5_30;
	st.shared.f32 	[_ZZ24_layer_norm_simple_dsmemILm1024EEvPfS0_S0_S0_mE9mean_smem], %f10;
	bra.uni 	$L__BB5_30;
$L__BB5_27:
	setp.lt.u32 	%p14, %r10, 992;
	@%p14 bra 	$L__BB5_30;
	// begin inline asm
	activemask.b32 %r31;
	// end inline asm
	ld.shared.f32 	%f57, [%r12];
	mov.b32 	%r32, %f57;
	shfl.sync.down.b32	%r33|%p15, %r32, 16, 31, %r31;
	mov.b32 	%f58, %r33;
	add.f32 	%f59, %f57, %f58;
	mov.b32 	%r34, %f59;
	shfl.sync.down.b32	%r35|%p16, %r34, 8, 31, %r31;
	mov.b32 	%f60, %r35;
	add.f32 	%f61, %f59, %f60;
	mov.b32 	%r36, %f61;
	shfl.sync.down.b32	%r37|%p17, %r36, 4, 31, %r31;
	mov.b32 	%f62, %r37;
	add.f32 	%f63, %f61, %f62;
	mov.b32 	%r38, %f63;
	shfl.sync.down.b32	%r39|%p18, %r38, 2, 31, %r31;
	mov.b32 	%f64, %r39;
	add.f32 	%f65, %f63, %f64;
	mov.b32 	%r40, %f65;
	shfl.sync.down.b32	%r41|%p19, %r40, 1, 31, %r31;
	mov.b32 	%f66, %r41;
	add.f32 	%f11, %f65, %f66;
	and.b32  	%r42, %r10, 31;
	setp.ne.s32 	%p20, %r42, 0;
	@%p20 bra 	$L__BB5_30;
	st.shared.f32 	[_ZZ24_layer_norm_simple_dsmemILm1024EEvPfS0_S0_S0_mE8std_smem], %f11;
$L__BB5_30:
	bar.sync 	0;
	ld.shared.f32 	%f77, [_ZZ24_layer_norm_simple_dsmemILm1024EEvPfS0_S0_S0_mE8std_smem];
	st.shared.f32 	[%r12], %f77;
	ld.shared.f32 	%f78, [_ZZ24_layer_norm_simple_dsmemILm1024EEvPfS0_S0_S0_mE9mean_smem];
	st.shared.f32 	[%r11], %f78;
	setp.lt.s32 	%p27, %r1, 2;
	@%p27 bra 	$L__BB5_33;
	mul.wide.u32 	%rd25, %r10, 4;
	cvt.u64.u32 	%rd26, %r29;
	cvta.shared.u64 	%rd27, %rd26;
	add.s64 	%rd5, %rd27, %rd25;
	mov.b32 	%r63, 1;
$L__BB5_32:
	xor.b32  	%r56, %r63, %r3;
	mapa.u64	%rd28, %rd5, %r56;
	barrier.cluster.arrive;
	barrier.cluster.wait;
	ld.f32 	%f79, [%rd28];
	barrier.cluster.arrive;
	barrier.cluster.wait;
	ld.shared.f32 	%f80, [%r11];
	add.f32 	%f81, %f79, %f80;
	st.shared.f32 	[%r11], %f81;
	shl.b32 	%r63, %r63, 1;
	setp.lt.s32 	%p28, %r63, %r1;
	@%p28 bra 	$L__BB5_32;
$L__BB5_33:
	setp.lt.s32 	%p29, %r1, 2;
	@%p29 bra 	$L__BB5_36;
	mul.wide.u32 	%rd29, %r10, 4;
	cvt.u64.u32 	%rd30, %r30;
	cvta.shared.u64 	%rd31, %rd30;
	add.s64 	%rd6, %rd31, %rd29;
	mov.b32 	%r64, 1;
$L__BB5_35:
	xor.b32  	%r59, %r64, %r3;
	mapa.u64	%rd32, %rd6, %r59;
	barrier.cluster.arrive;
	barrier.cluster.wait;
	ld.f32 	%f82, [%rd32];
	barrier.cluster.arrive;
	barrier.cluster.wait;
	ld.shared.f32 	%f83, [%r12];
	add.f32 	%f84, %f82, %f83;
	st.shared.f32 	[%r12], %f84;
	shl.b32 	%r64, %r64, 1;
	setp.lt.s32 	%p30, %r64, %r1;
	@%p30 bra 	$L__BB5_35;
$L__BB5_36:
	rcp.rn.f32 	%f85, %f1;
	setp.lt.s32 	%p31, %r4, 1;
	ld.shared.f32 	%f86, [_ZZ24_layer_norm_simple_dsmemILm1024EEvPfS0_S0_S0_mE9mean_smem];
	mul.f32 	%f12, %f85, %f86;
	ld.shared.f32 	%f87, [_ZZ24_layer_norm_simple_dsmemILm1024EEvPfS0_S0_S0_mE8std_smem];
	mul.f32 	%f88, %f85, %f87;
	mul.f32 	%f89, %f12, %f12;
	sub.f32 	%f90, %f88, %f89;
	add.f32 	%f13, %f90, 0f3727C5AC;
	@%p31 bra 	$L__BB5_41;
	rsqrt.approx.f32 	%f14, %f13;
	shl.b32 	%r17, %r3, 10;
	mov.b32 	%r65, 0;
$L__BB5_38:
	add.s32 	%r19, %r65, %r10;
	add.s32 	%r61, %r17, %r19;
	setp.ge.s32 	%p32, %r61, %r4;
	@%p32 bra 	$L__BB5_40;
	mul.wide.s32 	%rd33, %r19, 16;
	add.s64 	%rd34, %rd1, %rd33;
	ld.global.nc.v4.f32 	{%f91, %f92, %f93, %f94}, [%rd34];
	add.s64 	%rd35, %rd3, %rd33;
	ld.global.nc.v4.f32 	{%f95, %f96, %f97, %f98}, [%rd35];
	add.s64 	%rd36, %rd4, %rd33;
	ld.global.nc.v4.f32 	{%f99, %f100, %f101, %f102}, [%rd36];
	sub.f32 	%f103, %f91, %f12;
	mul.f32 	%f104, %f14, %f103;
	fma.rn.f32 	%f105, %f104, %f95, %f99;
	sub.f32 	%f106, %f92, %f12;
	mul.f32 	%f107, %f14, %f106;
	fma.rn.f32 	%f108, %f107, %f96, %f100;
	sub.f32 	%f109, %f93, %f12;
	mul.f32 	%f110, %f14, %f109;
	fma.rn.f32 	%f111, %f110, %f97, %f101;
	sub.f32 	%f112, %f94, %f12;
	mul.f32 	%f113, %f14, %f112;
	fma.rn.f32 	%f114, %f113, %f98, %f102;
	add.s64 	%rd37, %rd2, %rd33;
	st.global.v4.f32 	[%rd37], {%f105, %f108, %f111, %f114};
$L__BB5_40:
	add.s32 	%r65, %r65, %r2;
	setp.lt.s32 	%p33, %r65, %r4;
	@%p33 bra 	$L__BB5_38;
$L__BB5_41:
	ret;

}


// ===== COMPILED SASS (sm_100) =====

	.target	sm_100

	.elftype	@"ET_EXEC"


//--------------------- .note.nv.tkinfo           --------------------------
	.section	.note.nv.tkinfo,"",@"SHT_NOTE"
	.sectionflags	@"SHF_NOTE_NV_TKINFO"
	.tkinfo
        /*0018*/ 	.word	0x00000002
        /*0030*/ 	.string	""
        /*0030*/ 	.string	"ptxas"
        /*0030*/ 	.string	"Cuda compilation tools, release 13.0, V13.0.88"
        /*0030*/ 	.string	"Build cuda_13.0.r13.0/compiler.36424714_0"
        /*0030*/ 	.string	"-arch sm_100 -m 64 "



//--------------------- .note.nv.cuinfo           --------------------------
	.section	.note.nv.cuinfo,"",@"SHT_NOTE"
	.sectionflags	@"SHF_NOTE_NV_CUINFO"
        /*0018*/ 	.short	0x0002
        /*001a*/ 	.short	0x0064
        /*001c*/ 	.short	0x0082
	.zero		2


//--------------------- .nv.info                  --------------------------
	.section	.nv.info,"",@"SHT_CUDA_INFO"
	.align	4


	//----- nvinfo : EIATTR_REGCOUNT
	.align		4
        /*0000*/ 	.byte	0x04, 0x2f
        /*0002*/ 	.short	(.L_1 - .L_0)
	.align		4
.L_0:
        /*0004*/ 	.word	index@(_Z24_layer_norm_simple_dsmemILm32EEvPfS0_S0_S0_m)
        /*0008*/ 	.word	0x00000020


	//----- nvinfo : EIATTR_FRAME_SIZE
	.align		4
.L_1:
        /*000c*/ 	.byte	0x04, 0x11
        /*000e*/ 	.short	(.L_3 - .L_2)
	.align		4
.L_2:
        /*0010*/ 	.word	index@($__internal_5_$__cuda_sm20_rcp_rn_f32_slowpath)
        /*0014*/ 	.word	0x00000000


	//----- nvinfo : EIATTR_FRAME_SIZE
	.align		4
.L_3:
        /*0018*/ 	.byte	0x04, 0x11
        /*001a*/ 	.short	(.L_5 - .L_4)
	.align		4
.L_4:
        /*001c*/ 	.word	index@(_Z24_layer_norm_simple_dsmemILm32EEvPfS0_S0_S0_m)
        /*0020*/ 	.word	0x00000000


	//----- nvinfo : EIATTR_REGCOUNT
	.align		4
.L_5:
        /*0024*/ 	.byte	0x04, 0x2f
        /*0026*/ 	.short	(.L_7 - .L_6)
	.align		4
.L_6:
        /*0028*/ 	.word	index@(_Z24_layer_norm_simple_dsmemILm64EEvPfS0_S0_S0_m)
        /*002c*/ 	.word	0x00000020


	//----- nvinfo : EIATTR_FRAME_SIZE
	.align		4
.L_7:
        /*0030*/ 	.byte	0x04, 0x11
        /*0032*/ 	.short	(.L_9 - .L_8)
	.align		4
.L_8:
        /*0034*/ 	.word	index@($__internal_4_$__cuda_sm20_rcp_rn_f32_slowpath)
        /*0038*/ 	.word	0x00000000


	//----- nvinfo : EIATTR_FRAME_SIZE
	.align		4
.L_9:
        /*003c*/ 	.byte	0x04, 0x11
        /*003e*/ 	.short	(.L_11 - .L_10)
	.align		4
.L_10:
        /*0040*/ 	.word	index@(_Z24_layer_norm_simple_dsmemILm64EEvPfS0_S0_S0_m)
        /*0044*/ 	.word	0x00000000


	//----- nvinfo : EIATTR_REGCOUNT
	.align		4
.L_11:
        /*0048*/ 	.byte	0x04, 0x2f
        /*004a*/ 	.short	(.L_13 - .L_12)
	.align		4
.L_12:
        /*004c*/ 	.word	index@(_Z24_layer_norm_simple_dsmemILm128EEvPfS0_S0_S0_m)
        /*0050*/ 	.word	0x00000020


	//----- nvinfo : EIATTR_FRAME_SIZE
	.align		4
.L_13:
        /*0054*/ 	.byte	0x04, 0x11
        /*0056*/ 	.short	(.L_15 - .L_14)
	.align		4
.L_14:
        /*0058*/ 	.word	index@($__internal_3_$__cuda_sm20_rcp_rn_f32_slowpath)
        /*005c*/ 	.word	0x00000000


	//----- nvinfo : EIATTR_FRAME_SIZE
	.align		4
.L_15:
        /*0060*/ 	.byte	0x04, 0x11
        /*0062*/ 	.short	(.L_17 - .L_16)
	.align		4
.L_16:
        /*0064*/ 	.word	index@(_Z24_layer_norm_simple_dsmemILm128EEvPfS0_S0_S0_m)
        /*0068*/ 	.word	0x00000000


	//----- nvinfo : EIATTR_REGCOUNT
	.align		4
.L_17:
        /*006c*/ 	.byte	0x04, 0x2f
        /*006e*/ 	.short	(.L_19 - .L_18)
	.align		4
.L_18:
        /*0070*/ 	.word	index@(_Z24_layer_norm_simple_dsmemILm256EEvPfS0_S0_S0_m)
        /*0074*/ 	.word	0x00000020


	//----- nvinfo : EIATTR_FRAME_SIZE
	.align		4
.L_19:
        /*0078*/ 	.byte	0x04, 0x11
        /*007a*/ 	.short	(.L_21 - .L_20)
	.align		4
.L_20:
        /*007c*/ 	.word	index@($__internal_2_$__cuda_sm20_rcp_rn_f32_slowpath)
        /*0080*/ 	.word	0x00000000


	//----- nvinfo : EIATTR_FRAME_SIZE
	.align		4
.L_21:
        /*0084*/ 	.byte	0x04, 0x11
        /*0086*/ 	.short	(.L_23 - .L_22)
	.align		4
.L_22:
        /*0088*/ 	.word	index@(_Z24_layer_norm_simple_dsmemILm256EEvPfS0_S0_S0_m)
        /*008c*/ 	.word	0x00000000


	//----- nvinfo : EIATTR_REGCOUNT
	.align		4
.L_23:
        /*0090*/ 	.byte	0x04, 0x2f
        /*0092*/ 	.short	(.L_25 - .L_24)
	.align		4
.L_24:
        /*0094*/ 	.word	index@(_Z24_layer_norm_simple_dsmemILm512EEvPfS0_S0_S0_m)
        /*0098*/ 	.word	0x00000020


	//----- nvinfo : EIATTR_FRAME_SIZE
	.align		4
.L_25:
        /*009c*/ 	.byte	0x04, 0x11
        /*009e*/ 	.short	(.L_27 - .L_26)
	.align		4
.L_26:
        /*00a0*/ 	.word	index@($__internal_1_$__cuda_sm20_rcp_rn_f32_slowpath)
        /*00a4*/ 	.word	0x00000000


	//----- nvinfo : EIATTR_FRAME_SIZE
	.align		4
.L_27:
        /*00a8*/ 	.byte	0x04, 0x11
        /*00aa*/ 	.short	(.L_29 - .L_28)
	.align		4
.L_28:
        /*00ac*/ 	.word	index@(_Z24_layer_norm_simple_dsmemILm512EEvPfS0_S0_S0_m)
        /*00b0*/ 	.word	0x00000000


	//----- nvinfo : EIATTR_REGCOUNT
	.align		4
.L_29:
        /*00b4*/ 	.byte	0x04, 0x2f
        /*00b6*/ 	.short	(.L_31 - .L_30)
	.align		4
.L_30:
        /*00b8*/ 	.word	index@(_Z24_layer_norm_simple_dsmemILm1024EEvPfS0_S0_S0_m)
        /*00bc*/ 	.word	0x00000020


	//----- nvinfo : EIATTR_FRAME_SIZE
	.align		4
.L_31:
        /*00c0*/ 	.byte	0x04, 0x11
        /*00c2*/ 	.short	(.L_33 - .L_32)
	.align		4
.L_32:
        /*00c4*/ 	.word	index@($__internal_0_$__cuda_sm20_rcp_rn_f32_slowpath)
        /*00c8*/ 	.word	0x00000000


	//----- nvinfo : EIATTR_FRAME_SIZE
	.align		4
.L_33:
        /*00cc*/ 	.byte	0x04, 0x11
        /*00ce*/ 	.short	(.L_35 - .L_34)
	.align		4
.L_34:
        /*00d0*/ 	.word	index@(_Z24_layer_norm_simple_dsmemILm1024EEvPfS0_S0_S0_m)
        /*00d4*/ 	.word	0x00000000


	//----- nvinfo : EIATTR_MIN_STACK_SIZE
	.align		4
.L_35:
        /*00d8*/ 	.byte	0x04, 0x12
        /*00da*/ 	.short	(.L_37 - .L_36)
	.align		4
.L_36:
        /*00dc*/ 	.word	index@(_Z24_layer_norm_simple_dsmemILm1024EEvPfS0_S0_S0_m)
        /*00e0*/ 	.word	0x00000000


	//----- nvinfo : EIATTR_MIN_STACK_SIZE
	.align		4
.L_37:
        /*00e4*/ 	.byte	0x04, 0x12
        /*00e6*/ 	.short	(.L_39 - .L_38)
	.align		4
.L_38:
        /*00e8*/ 	.word	index@(_Z24_layer_norm_simple_dsmemILm512EEvPfS0_S0_S0_m)
        /*00ec*/ 	.word	0x00000000


	//----- nvinfo : EIATTR_MIN_STACK_SIZE
	.align		4
.L_39:
        /*00f0*/ 	.byte	0x04, 0x12
        /*00f2*/ 	.short	(.L_41 - .L_40)
	.align		4
.L_40:
        /*00f4*/ 	.word	index@(_Z24_layer_norm_simple_dsmemILm256EEvPfS0_S0_S0_m)
        /*00f8*/ 	.word	0x00000000


	//----- nvinfo : EIATTR_MIN_STACK_SIZE
	.align		4
.L_41:
        /*00fc*/ 	.byte	0x04, 0x12
        /*00fe*/ 	.short	(.L_43 - .L_42)
	.align		4
.L_42:
        /*0100*/ 	.word	index@(_Z24_layer_norm_simple_dsmemILm128EEvPfS0_S0_S0_m)
        /*0104*/ 	.word	0x00000000


	//----- nvinfo : EIATTR_MIN_STACK_SIZE
	.align		4
.L_43:
        /*0108*/ 	.byte	0x04, 0x12
        /*010a*/ 	.short	(.L_45 - .L_44)
	.align		4
.L_44:
        /*010c*/ 	.word	index@(_Z24_layer_norm_simple_dsmemILm64EEvPfS0_S0_S0_m)
        /*0110*/ 	.word	0x00000000


	//----- nvinfo : EIATTR_MIN_STACK_SIZE
	.align		4
.L_45:
        /*0114*/ 	.byte	0x04, 0x12
        /*0116*/ 	.short	(.L_47 - .L_46)
	.align		4
.L_46:
        /*0118*/ 	.word	index@(_Z24_layer_norm_simple_dsmemILm32EEvPfS0_S0_S0_m)
        /*011c*/ 	.word	0x00000000
.L_47:


//--------------------- .nv.compat                --------------------------
	.section	.nv.compat,"",@"SHT_CUDA_COMPAT_INFO"
	.align	4
        /*0000*/ 	.byte	0x02, 0x09, 0x00, 0x00, 0x02, 0x02, 0x01, 0x00, 0x02, 0x05, 0x05, 0x00, 0x03, 0x07, 0x01, 0x01
        /*0010*/ 	.byte	0x02, 0x03, 0x00, 0x00, 0x02, 0x06, 0x01, 0x00, 0x04, 0x0b, 0x08, 0x00, 0x01, 0x00, 0x00, 0x00
        /*0020*/ 	.byte	0x00, 0x00, 0x00, 0x00


//--------------------- .nv.info._Z24_layer_norm_simple_dsmemILm1024EEvPfS0_S0_S0_m --------------------------
	.section	.nv.info._Z24_layer_norm_simple_dsmemILm1024EEvPfS0_S0_S0_m,"",@"SHT_CUDA_INFO"
	.sectionflags	@""
	.align	4


	//----- nvinfo : EIATTR_CUDA_API_VERSION
	.align		4
        /*0000*/ 	.byte	0x04, 0x37
        /*0002*/ 	.short	(.L_49 - .L_48)
.L_48:
        /*0004*/ 	.word	0x00000082


	//----- nvinfo : EIATTR_KPARAM_INFO
	.align		4
.L_49:
        /*0008*/ 	.byte	0x04, 0x17
        /*000a*/ 	.short	(.L_51 - .L_50)
.L_50:
        /*000c*/ 	.word	0x00000000
        /*0010*/ 	.short	0x0004
        /*0012*/ 	.short	0x0020
        /*0014*/ 	.byte	0x00, 0xf0, 0x21, 0x00


	//----- nvinfo : EIATTR_KPARAM_INFO
	.align		4
.L_51:
        /*0018*/ 	.byte	0x04, 0x17
        /*001a*/ 	.short	(.L_53 - .L_52)
.L_52:
        /*001c*/ 	.word	0x00000000
        /*0020*/ 	.short	0x0003
        /*0022*/ 	.short	0x0018
        /*0024*/ 	.byte	0x00, 0xf5, 0x21, 0x00


	//----- nvinfo : EIATTR_KPARAM_INFO
	.align		4
.L_53:
        /*0028*/ 	.byte	0x04, 0x17
        /*002a*/ 	.short	(.L_55 - .L_54)
.L_54:
        /*002c*/ 	.word	0x00000000
        /*0030*/ 	.short	0x0002
        /*0032*/ 	.short	0x0010
        /*0034*/ 	.byte	0x00, 0xf5, 0x21, 0x00


	//----- nvinfo : EIATTR_KPARAM_INFO
	.align		4
.L_55:
        /*0038*/ 	.byte	0x04, 0x17
        /*003a*/ 	.short	(.L_57 - .L_56)
.L_56:
        /*003c*/ 	.word	0x00000000
        /*0040*/ 	.short	0x0001
        /*0042*/ 	.short	0x0008
        /*0044*/ 	.byte	0x00, 0xf5, 0x21, 0x00


	//----- nvinfo : EIATTR_KPARAM_INFO
	.align		4
.L_57:
        /*0048*/ 	.byte	0x04, 0x17
        /*004a*/ 	.short	(.L_59 - .L_58)
.L_58:
        /*004c*/ 	.word	0x00000000
        /*0050*/ 	.short	0x0000
        /*0052*/ 	.short	0x0000
        /*0054*/ 	.byte	0x00, 0xf5, 0x21, 0x00


	//----- nvinfo : EIATTR_SPARSE_MMA_MASK
	.align		4
.L_59:
        /*0058*/ 	.byte	0x03, 0x50
        /*005a*/ 	.short	0x0000


	//----- nvinfo : EIATTR_MAXREG_COUNT
	.align		4
        /*005c*/ 	.byte	0x03, 0x1b
        /*005e*/ 	.short	0x00ff


	//----- nvinfo : EIATTR_NUM_BARRIERS
	.align		4
        /*0060*/ 	.byte	0x02, 0x4c
        /*0062*/ 	.byte	0x01
	.zero		1


	//----- nvinfo : EIATTR_MERCURY_ISA_VERSION
	.align		4
        /*0064*/ 	.byte	0x03, 0x5f
        /*0066*/ 	.short	0x0101


	//----- nvinfo : EIATTR_COOP_GROUP_MASK_REGIDS
	.align		4
        /*0068*/ 	.byte	0x04, 0x29
        /*006a*/ 	.short	(.L_61 - .L_60)


	//   ....[0]....
.L_60:
        /*006c*/ 	.word	0x0500000a


	//   ....[1]....
        /*0070*/ 	.word	0x0500000a


	//   ....[2]....
        /*0074*/ 	.word	0x0500000a


	//   ....[3]....
        /*0078*/ 	.word	0x0500000a


	//   ....[4]....
        /*007c*/ 	.word	0x0500000a


	//   ....[5]....
        /*0080*/ 	.word	0x0500000a


	//   ....[6]....
        /*0084*/ 	.word	0x0500000a


	//   ....[7]....
        /*0088*/ 	.word	0x0500000a


	//   ....[8]....
        /*008c*/ 	.word	0x0500000a


	//   ....[9]....
        /*0090*/ 	.word	0x0500000a


	//   ....[10]....
        /*0094*/ 	.word	0xffffffff


	//   ....[11]....
        /*0098*/ 	.word	0xffffffff


	//   ....[12]....
        /*009c*/ 	.word	0xffffffff


	//   ....[13]....
        /*00a0*/ 	.word	0xffffffff


	//   ....[14]....
        /*00a4*/ 	.word	0x0500000a


	//   ....[15]....
        /*00a8*/ 	.word	0x0500000a


	//   ....[16]....
        /*00ac*/ 	.word	0x0500000a


	//   ....[17]....
        /*00b0*/ 	.word	0x0500000a


	//   ....[18]....
        /*00b4*/ 	.word	0x0500000a


	//   ....[19]....
        /*00b8*/ 	.word	0x0500000a


	//   ....[20]....
        /*00bc*/ 	.word	0x0500000a


	//   ....[21]....
        /*00c0*/ 	.word	0x0500000a


	//   ....[22]....
        /*00c4*/ 	.word	0x0500000a


	//   ....[23]....
        /*00c8*/ 	.word	0x0500000a


	//----- nvinfo : EIATTR_COOP_GROUP_INSTR_OFFSETS
	.align		4
.L_61:
        /*00cc*/ 	.byte	0x04, 0x28
        /*00ce*/ 	.short	(.L_63 - .L_62)


	//   ....[0]....
.L_62:
        /*00d0*/ 	.word	0x000008f0


	//   ....[1]....
        /*00d4*/ 	.word	0x00000910


	//   ....[2]....
        /*00d8*/ 	.word	0x00000930


	//   ....[3]....
        /*00dc*/ 	.word	0x00000950


	//   ....[4]....
        /*00e0*/ 	.word	0x00000970


	//   ....[5]....
        /*00e4*/ 	.word	0x00000a20


	//   ....[6]....
        /*00e8*/ 	.word	0x00000a40


	//   ....[7]....
        /*00ec*/ 	.word	0x00000a60


	//   ....[8]....
        /*00f0*/ 	.word	0x00000a80


	//   ....[9]....
        /*00f4*/ 	.word	0x00000aa0


	//   ....[10]....
        /*00f8*/ 	.word	0x00000c60


	//   ....[11]....
        /*00fc*/ 	.word	0x00000d30


	//   ....[12]....
        /*0100*/ 	.word	0x00000f30


	//   ....[13]....
        /*0104*/ 	.word	0x00001000


	//   ....[14]....
        /*0108*/ 	.word	0x00001480


	//   ....[15]....
        /*010c*/ 	.word	0x000014e0


	//   ....[16]....
        /*0110*/ 	.word	0x00001540


	//   ....[17]....
        /*0114*/ 	.word	0x000015a0


	//   ....[18]....
        /*0118*/ 	.word	0x00001600


	//   ....[19]....
        /*011c*/ 	.word	0x00001660


	//   ....[20]....
        /*0120*/ 	.word	0x000016c0


	//   ....[21]....
        /*0124*/ 	.word	0x00001720


	//   ....[22]....
        /*0128*/ 	.word	0x00001780


	//   ....[23]....
        /*012c*/ 	.word	0x000017e0


	//----- nvinfo : EIATTR_VRC_CTA_INIT_COUNT
	.align		4
.L_63:
        /*0130*/ 	.byte	0x02, 0x4a
	.zero		1
	.zero		1


	//----- nvinfo : EIATTR_EXIT_INSTR_OFFSETS
	.align		4
        /*0134*/ 	.byte	0x04, 0x1c
        /*0136*/ 	.short	(.L_65 - .L_64)


	//   ....[0]....
.L_64:
        /*0138*/ 	.word	0x00001200


	//   ....[1]....
        /*013c*/ 	.word	0x00001440


	//----- nvinfo : EIATTR_CRS_STACK_SIZE
	.align		4
.L_65:
        /*0140*/ 	.byte	0x04, 0x1e
        /*0142*/ 	.short	(.L_67 - .L_66)
.L_66:
        /*0144*/ 	.word	0x00000000


	//----- nvinfo : EIATTR_CBANK_PARAM_SIZE
	.align		4
.L_67:
        /*0148*/ 	.byte	0x03, 0x19
        /*014a*/ 	.short	0x0028


	//----- nvinfo : EIATTR_PARAM_CBANK
	.align		4
        /*014c*/ 	.byte	0x04, 0x0a
        /*014e*/ 	.short	(.L_69 - .L_68)
	.align		4
.L_68:
        /*0150*/ 	.word	index@(.nv.constant0._Z24_layer_norm_simple_dsmemILm1024EEvPfS0_S0_S0_m)
        /*0154*/ 	.short	0x0380
        /*0156*/ 	.short	0x0028


	//----- nvinfo : EIATTR_SW_WAR
	.align		4
.L_69:
        /*0158*/ 	.byte	0x04, 0x36
        /*015a*/ 	.short	(.L_71 - .L_70)
.L_70:
        /*015c*/ 	.word	0x00000008
.L_71:


//--------------------- .nv.info._Z24_layer_norm_simple_dsmemILm512EEvPfS0_S0_S0_m --------------------------
	.section	.nv.info._Z24_layer_norm_simple_dsmemILm512EEvPfS0_S0_S0_m,"",@"SHT_CUDA_INFO"
	.sectionflags	@""
	.align	4


	//----- nvinfo : EIATTR_CUDA_API_VERSION
	.align		4
        /*0000*/ 	.byte	0x04, 0x37
        /*0002*/ 	.short	(.L_73 - .L_72)
.L_72:
        /*0004*/ 	.word	0x00000082


	//----- nvinfo : EIATTR_KPARAM_INFO
	.align		4
.L_73:
        /*0008*/ 	.byte	0x04, 0x17
        /*000a*/ 	.short	(.L_75 - .L_74)
.L_74:
        /*000c*/ 	.word	0x00000000
        /*0010*/ 	.short	0x0004
        /*0012*/ 	.short	0x0020
        /*0014*/ 	.byte	0x00, 0xf0, 0x21, 0x00


	//----- nvinfo : EIATTR_KPARAM_INFO
	.align		4
.L_75:
        /*0018*/ 	.byte	0x04, 0x17
        /*001a*/ 	.short	(.L_77 - .L_76)
.L_76:
        /*001c*/ 	.word	0x00000000
        /*0020*/ 	.short	0x0003
        /*0022*/ 	.short	0x0018
        /*0024*/ 	.byte	0x00, 0xf5, 0x21, 0x00


	//----- nvinfo : EIATTR_KPARAM_INFO
	.align		4
.L_77:
        /*0028*/ 	.byte	0x04, 0x17
        /*002a*/ 	.short	(.L_79 - .L_78)
.L_78:
        /*002c*/ 	.word	0x00000000
        /*0030*/ 	.short	0x0002
        /*0032*/ 	.short	0x0010
        /*0034*/ 	.byte	0x00, 0xf5, 0x21, 0x00


	//----- nvinfo : EIATTR_KPARAM_INFO
	.align		4
.L_79:
        /*0038*/ 	.byte	0x04, 0x17
        /*003a*/ 	.short	(.L_81 - .L_80)
.L_80:
        /*003c*/ 	.word	0x00000000
        /*0040*/ 	.short	0x0001
        /*0042*/ 	.short	0x0008
        /*0044*/ 	.byte	0x00, 0xf5, 0x21, 0x00


	//----- nvinfo : EIATTR_KPARAM_INFO
	.align		4
.L_81:
        /*0048*/ 	.byte	0x04, 0x17
        /*004a*/ 	.short	(.L_83 - .L_82)
.L_82:
        /*004c*/ 	.word	0x00000000
        /*0050*/ 	.short	0x0000
        /*0052*/ 	.short	0x0000
        /*0054*/ 	.byte	0x00, 0xf5, 0x21, 0x00


	//----- nvinfo : EIATTR_SPARSE_MMA_MASK
	.align		4
.L_83:
        /*0058*/ 	.byte	0x03, 0x50
        /*005a*/ 	.short	0x0000


	//----- nvinfo : EIATTR_MAXREG_COUNT
	.align		4
        /*005c*/ 	.byte	0x03, 0x1b
        /*005e*/ 	.short	0x00ff


	//----- nvinfo : EIATTR_NUM_BARRIERS
	.align		4
        /*0060*/ 	.byte	0x02, 0x4c
        /*0062*/ 	.byte	0x01
	.zero		1


	//----- nvinfo : EIATTR_MERCURY_ISA_VERSION
	.align		4
        /*0064*/ 	.byte	0x03, 0x5f
        /*0066*/ 	.short	0x0101


	//----- nvinfo : EIATTR_COOP_GROUP_MASK_REGIDS
	.align		4
        /*0068*/ 	.byte	0x04, 0x29
        /*006a*/ 	.short	(.L_85 - .L_84)


	//   ....[0]....
.L_84:
        /*006c*/ 	.word	0x0500000a


	//   ....[1]....
        /*0070*/ 	.word	0x0500000a


	//   ....[2]....
        /*0074*/ 	.word	0x0500000a


	//   ....[3]....
        /*0078*/ 	.word	0x0500000a


	//   ....[4]....
        /*007c*/ 	.word	0x0500000a


	//   ....[5]....
        /*0080*/ 	.word	0x0500000a


	//   ....[6]....
        /*0084*/ 	.word	0x0500000a


	//   ....[7]....
        /*0088*/ 	.word	0x0500000a


	//   ....[8]....
        /*008c*/ 	.word	0x0500000a


	//   ....[9]....
        /*0090*/ 	.word	0x0500000a


	//   ....[10]....
        /*0094*/ 	.word	0xffffffff


	//   ....[11]....
        /*0098*/ 	.word	0xffffffff


	//   ....[12]....
        /*009c*/ 	.word	0xffffffff


	//   ....[13]....
        /*00a0*/ 	.word	0xffffffff


	//   ....[14]....
        /*00a4*/ 	.word	0x0500000a


	//   ....[15]....
        /*00a8*/ 	.word	0x0500000a


	//   ....[16]....
        /*00ac*/ 	.word	0x0500000a


	//   ....[17]....
        /*00b0*/ 	.word	0x0500000a


	//   ....[18]....
        /*00b4*/ 	.word	0x0500000a


	//   ....[19]....
        /*00b8*/ 	.word	0x0500000a


	//   ....[20]....
        /*00bc*/ 	.word	0x0500000a


	//   ....[21]....
        /*00c0*/ 	.word	0x0500000a


	//   ....[22]....
        /*00c4*/ 	.word	0x0500000a


	//   ....[23]....
        /*00c8*/ 	.word	0x0500000a


	//----- nvinfo : EIATTR_COOP_GROUP_INSTR_OFFSETS
	.align		4
.L_85:
        /*00cc*/ 	.byte	0x04, 0x28
        /*00ce*/ 	.short	(.L_87 - .L_86)


	//   ....[0]....
.L_86:
        /*00d0*/ 	.word	0x00000840


	//   ....[1]....
        /*00d4*/ 	.word	0x00000860


	//   ....[2]....
        /*00d8*/ 	.word	0x00000880


	//   ....[3]....
        /*00dc*/ 	.word	0x000008a0


	//   ....[4]....
        /*00e0*/ 	.word	0x000008c0


	//   ....[5]....
        /*00e4*/ 	.word	0x00000970


	//   ....[6]....
        /*00e8*/ 	.word	0x00000990


	//   ....[7]....
        /*00ec*/ 	.word	0x000009b0


	//   ....[8]....
        /*00f0*/ 	.word	0x000009d0


	//   ....[9]....
        /*00f4*/ 	.word	0x000009f0


	//   ....[10]....
        /*00f8*/ 	.word	0x00000bb0


	//   ....[11]....
        /*00fc*/ 	.word	0x00000c80


	//   ....[12]....
        /*0100*/ 	.word	0x00000e80


	//   ....[13]....
        /*0104*/ 	.word	0x00000f50


	//   ....[14]....
        /*0108*/ 	.word	0x000013d0


	//   ....[15]....
        /*010c*/ 	.word	0x00001430


	//   ....[16]....
        /*0110*/ 	.word	0x00001490


	//   ....[17]....
        /*0114*/ 	.word	0x000014f0


	//   ....[18]....
        /*0118*/ 	.word	0x00001550


	//   ....[19]....
        /*011c*/ 	.word	0x000015b0


	//   ....[20]....
        /*0120*/ 	.word	0x00001610


	//   ....[21]....
        /*0124*/ 	.word	0x00001670


	//   ....[22]....
        /*0128*/ 	.word	0x000016d0


	//   ....[23]....
        /*012c*/ 	.word	0x00001730


	//----- nvinfo : EIATTR_VRC_CTA_INIT_COUNT
	.align		4
.L_87:
        /*0130*/ 	.byte	0x02, 0x4a
	.zero		1
	.zero		1


	//----- nvinfo : EIATTR_EXIT_INSTR_OFFSETS
	.align		4
        /*0134*/ 	.byte	0x04, 0x1c
        /*0136*/ 	.short	(.L_89 - .L_88)


	//   ....[0]....
.L_88:
        /*0138*/ 	.word	0x00001150


	//   ....[1]....
        /*013c*/ 	.word	0x00001390


	//----- nvinfo : EIATTR_CRS_STACK_SIZE
	.align		4
.L_89:
        /*0140*/ 	.byte	0x04, 0x1e
        /*0142*/ 	.short	(.L_91 - .L_90)
.L_90:
        /*0144*/ 	.word	0x00000000


	//----- nvinfo : EIATTR_CBANK_PARAM_SIZE
	.align		4
.L_91:
        /*0148*/ 	.byte	0x03, 0x19
        /*014a*/ 	.short	0x0028


	//----- nvinfo : EIATTR_PARAM_CBANK
	.align		4
        /*014c*/ 	.byte	0x04, 0x0a
        /*014e*/ 	.short	(.L_93 - .L_92)
	.align		4
.L_92:
        /*0150*/ 	.word	index@(.nv.constant0._Z24_layer_norm_simple_dsmemILm512EEvPfS0_S0_S0_m)
        /*0154*/ 	.short	0x0380
        /*0156*/ 	.short	0x0028


	//----- nvinfo : EIATTR_SW_WAR
	.align		4
.L_93:
        /*0158*/ 	.byte	0x04, 0x36
        /*015a*/ 	.short	(.L_95 - .L_94)
.L_94:
        /*015c*/ 	.word	0x00000008
.L_95:


//--------------------- .nv.info._Z24_layer_norm_simple_dsmemILm256EEvPfS0_S0_S0_m --------------------------
	.section	.nv.info._Z24_layer_norm_simple_dsmemILm256EEvPfS0_S0_S0_m,"",@"SHT_CUDA_INFO"
	.sectionflags	@""
	.align	4


	//----- nvinfo : EIATTR_CUDA_API_VERSION
	.align		4
        /*0000*/ 	.byte	0x04, 0x37
        /*0002*/ 	.short	(.L_97 - .L_96)
.L_96:
        /*0004*/ 	.word	0x00000082


	//----- nvinfo : EIATTR_KPARAM_INFO
	.align		4
.L_97:
        /*0008*/ 	.byte	0x04, 0x17
        /*000a*/ 	.short	(.L_99 - .L_98)
.L_98:
        /*000c*/ 	.word	0x00000000
        /*0010*/ 	.short	0x0004
        /*0012*/ 	.short	0x0020
        /*0014*/ 	.byte	0x00, 0xf0, 0x21, 0x00


	//----- nvinfo : EIATTR_KPARAM_INFO
	.align		4
.L_99:
        /*0018*/ 	.byte	0x04, 0x17
        /*001a*/ 	.short	(.L_101 - .L_100)
.L_100:
        /*001c*/ 	.word	0x00000000
        /*0020*/ 	.short	0x0003
        /*0022*/ 	.short	0x0018
        /*0024*/ 	.byte	0x00, 0xf5, 0x21, 0x00


	//----- nvinfo : EIATTR_KPARAM_INFO
	.align		4
.L_101:
        /*0028*/ 	.byte	0x04, 0x17
        /*002a*/ 	.short	(.L_103 - .L_102)
.L_102:
        /*002c*/ 	.word	0x00000000
        /*0030*/ 	.short	0x0002
        /*0032*/ 	.short	0x0010
        /*0034*/ 	.byte	0x00, 0xf5, 0x21, 0x00


	//----- nvinfo : EIATTR_KPARAM_INFO
	.align		4
.L_103:
        /*0038*/ 	.byte	0x04, 0x17
        /*003a*/ 	.short	(.L_105 - .L_104)
.L_104:
        /*003c*/ 	.word	0x00000000
        /*0040*/ 	.short	0x0001
        /*0042*/ 	.short	0x0008
        /*0044*/ 	.byte	0x00, 0xf5, 0x21, 0x00


	//----- nvinfo : EIATTR_KPARAM_INFO
	.align		4
.L_105:
        /*0048*/ 	.byte	0x04, 0x17
        /*004a*/ 	.short	(.L_107 - .L_106)
.L_106:
        /*004c*/ 	.word	0x00000000
        /*0050*/ 	.short	0x0000
        /*0052*/ 	.short	0x0000
        /*0054*/ 	.byte	0x00, 0xf5, 0x21, 0x00


	//----- nvinfo : EIATTR_SPARSE_MMA_MASK
	.align		4
.L_107:
        /*0058*/ 	.byte	0x03, 0x50
        /*005a*/ 	.short	0x0000


	//----- nvinfo : EIATTR_MAXREG_COUNT
	.align		4
        /*005c*/ 	.byte	0x03, 0x1b
        /*005e*/ 	.short	0x00ff


	//----- nvinfo : EIATTR_NUM_BARRIERS
	.align		4
        /*0060*/ 	.byte	0x02, 0x4c
        /*0062*/ 	.byte	0x01
	.zero		1


	//----- nvinfo : EIATTR_MERCURY_ISA_VERSION
	.align		4
        /*0064*/ 	.byte	0x03, 0x5f
        /*0066*/ 	.short	0x0101


	//----- nvinfo : EIATTR_COOP_GROUP_MASK_REGIDS
	.align		4
        /*0068*/ 	.byte	0x04, 0x29
        /*006a*/ 	.short	(.L_109 - .L_108)


	//   ....[0]....
.L_108:
        /*006c*/ 	.word	0x0500000a


	//   ....[1]....
        /*0070*/ 	.word	0x0500000a


	//   ....[2]....
        /*0074*/ 	.word	0x0500000a


	//   ....[3]....
        /*0078*/ 	.word	0x0500000a


	//   ....[4]....
        /*007c*/ 	.word	0x0500000a


	//   ....[5]....
        /*0080*/ 	.word	0x0500000a


	//   ....[6]....
        /*0084*/ 	.word	0x0500000a


	//   ....[7]....
        /*0088*/ 	.word	0x0500000a


	//   ....[8]....
        /*008c*/ 	.word	0x0500000a


	//   ....[9]....
        /*0090*/ 	.word	0x0500000a


	//   ....[10]....
        /*0094*/ 	.word	0xffffffff


	//   ....[11]....
        /*0098*/ 	.word	0xffffffff


	//   ....[12]....
        /*009c*/ 	.word	0xffffffff


	//   ....[13]....
        /*00a0*/ 	.word	0xffffffff


	//   ....[14]....
        /*00a4*/ 	.word	0x0500000a


	//   ....[15]....
        /*00a8*/ 	.word	0x0500000a


	//   ....[16]....
        /*00ac*/ 	.word	0x0500000a


	//   ....[17]....
        /*00b0*/ 	.word	0x0500000a


	//   ....[18]....
        /*00b4*/ 	.word	0x0500000a


	//   ....[19]....
        /*00b8*/ 	.word	0x0500000a


	//   ....[20]....
        /*00bc*/ 	.word	0x0500000a


	//   ....[21]....
        /*00c0*/ 	.word	0x0500000a


	//   ....[22]....
        /*00c4*/ 	.word	0x0500000a


	//   ....[23]....
        /*00c8*/ 	.word	0x0500000a


	//----- nvinfo : EIATTR_COOP_GROUP_INSTR_OFFSETS
	.align		4
.L_109:
        /*00cc*/ 	.byte	0x04, 0x28
        /*00ce*/ 	.short	(.L_111 - .L_110)


	//   ....[0]....
.L_110:
        /*00d0*/ 	.word	0x00000790


	//   ....[1]....
        /*00d4*/ 	.word	0x000007b0


	//   ....[2]....
        /*00d8*/ 	.word	0x000007d0


	//   ....[3]....
        /*00dc*/ 	.word	0x000007f0


	//   ....[4]....
        /*00e0*/ 	.word	0x00000810


	//   ....[5]....
        /*00e4*/ 	.word	0x000008c0


	//   ....[6]....
        /*00e8*/ 	.word	0x000008e0


	//   ....[7]....
        /*00ec*/ 	.word	0x00000900


	//   ....[8]....
        /*00f0*/ 	.word	0x00000920


	//   ....[9]....
        /*00f4*/ 	.word	0x00000940


	//   ....[10]....
        /*00f8*/ 	.word	0x00000b00


	//   ....[11]....
        /*00fc*/ 	.word	0x00000bd0


	//   ....[12]....
        /*0100*/ 	.word	0x00000dd0


	//   ....[13]....
        /*0104*/ 	.word	0x00000ea0


	//   ....[14]....
        /*0108*/ 	.word	0x00001320


	//   ....[15]....
        /*010c*/ 	.word	0x00001380


	//   ....[16]....
        /*0110*/ 	.word	0x000013e0


	//   ....[17]....
        /*0114*/ 	.word	0x00001440


	//   ....[18]....
        /*0118*/ 	.word	0x000014a0


	//   ....[19]....
        /*011c*/ 	.word	0x00001500


	//   ....[20]....
        /*0120*/ 	.word	0x00001560


	//   ....[21]....
        /*0124*/ 	.word	0x000015c0


	//   ....[22]....
        /*0128*/ 	.word	0x00001620


	//   ....[23]....
        /*012c*/ 	.word	0x00001680


	//----- nvinfo : EIATTR_VRC_CTA_INIT_COUNT
	.align		4
.L_111:
        /*0130*/ 	.byte	0x02, 0x4a
	.zero		1
	.zero		1


	//----- nvinfo : EIATTR_EXIT_INSTR_OFFSETS
	.align		4
        /*0134*/ 	.byte	0x04, 0x1c
        /*0136*/ 	.short	(.L_113 - .L_112)


	//   ....[0]....
.L_112:
        /*0138*/ 	.word	0x000010a0


	//   ....[1]....
        /*013c*/ 	.word	0x000012e0


	//----- nvinfo : EIATTR_CRS_STACK_SIZE
	.align		4
.L_113:
        /*0140*/ 	.byte	0x04, 0x1e
        /*0142*/ 	.short	(.L_115 - .L_114)
.L_114:
        /*0144*/ 	.word	0x00000000


	//----- nvinfo : EIATTR_CBANK_PARAM_SIZE
	.align		4
.L_115:
        /*0148*/ 	.byte	0x03, 0x19
        /*014a*/ 	.short	0x0028


	//----- nvinfo : EIATTR_PARAM_CBANK
	.align		4
        /*014c*/ 	.byte	0x04, 0x0a
        /*014e*/ 	.short	(.L_117 - .L_116)
	.align		4
.L_116:
        /*0150*/ 	.word	index@(.nv.constant0._Z24_layer_norm_simple_dsmemILm256EEvPfS0_S0_S0_m)
        /*0154*/ 	.short	0x0380
        /*0156*/ 	.short	0x0028


	//----- nvinfo : EIATTR_SW_WAR
	.align		4
.L_117:
        /*0158*/ 	.byte	0x04, 0x36
        /*015a*/ 	.short	(.L_119 - .L_118)
.L_118:
        /*015c*/ 	.word	0x00000008
.L_119:


//--------------------- .nv.info._Z24_layer_norm_simple_dsmemILm128EEvPfS0_S0_S0_m --------------------------
	.section	.nv.info._Z24_layer_norm_simple_dsmemILm128EEvPfS0_S0_S0_m,"",@"SHT_CUDA_INFO"
	.sectionflags	@""
	.align	4


	//----- nvinfo : EIATTR_CUDA_API_VERSION
	.align		4
        /*0000*/ 	.byte	0x04, 0x37
        /*0002*/ 	.short	(.L_121 - .L_120)
.L_120:
        /*0004*/ 	.word	0x00000082


	//----- nvinfo : EIATTR_KPARAM_INFO
	.align		4
.L_121:
        /*0008*/ 	.byte	0x04, 0x17
        /*000a*/ 	.short	(.L_123 - .L_122)
.L_122:
        /*000c*/ 	.word	0x00000000
        /*0010*/ 	.short	0x0004
        /*0012*/ 	.short	0x0020
        /*0014*/ 	.byte	0x00, 0xf0, 0x21, 0x00


	//----- nvinfo : EIATTR_KPARAM_INFO
	.align		4
.L_123:
        /*0018*/ 	.byte	0x04, 0x17
        /*001a*/ 	.short	(.L_125 - .L_124)
.L_124:
        /*001c*/ 	.word	0x00000000
        /*0020*/ 	.short	0x0003
        /*0022*/ 	.short	0x0018
        /*0024*/ 	.byte	0x00, 0xf5, 0x21, 0x00


	//----- nvinfo : EIATTR_KPARAM_INFO
	.align		4
.L_125:
        /*0028*/ 	.byte	0x04, 0x17
        /*002a*/ 	.short	(.L_127 - .L_126)
.L_126:
        /*002c*/ 	.word	0x00000000
        /*0030*/ 	.short	0x0002
        /*0032*/ 	.short	0x0010
        /*0034*/ 	.byte	0x00, 0xf5, 0x21, 0x00


	//----- nvinfo : EIATTR_KPARAM_INFO
	.align		4
.L_127:
        /*0038*/ 	.byte	0x04, 0x17
        /*003a*/ 	.short	(.L_129 - .L_128)
.L_128:
        /*003c*/ 	.word	0x00000000
        /*0040*/ 	.short	0x0001
        /*0042*/ 	.short	0x0008
        /*0044*/ 	.byte	0x00, 0xf5, 0x21, 0x00


	//----- nvinfo : EIATTR_KPARAM_INFO
	.align		4
.L_129:
        /*0048*/ 	.byte	0x04, 0x17
        /*004a*/ 	.short	(.L_131 - .L_130)
.L_130:
        /*004c*/ 	.word	0x00000000
        /*0050*/ 	.short	0x0000
        /*0052*/ 	.short	0x0000
        /*0054*/ 	.byte	0x00, 0xf5, 0x21, 0x00


	//----- nvinfo : EIATTR_SPARSE_MMA_MASK
	.align		4
.L_131:
        /*0058*/ 	.byte	0x03, 0x50
        /*005a*/ 	.short	0x0000


	//----- nvinfo : EIATTR_MAXREG_COUNT
	.align		4
        /*005c*/ 	.byte	0x03, 0x1b
        /*005e*/ 	.short	0x00ff


	//----- nvinfo : EIATTR_NUM_BARRIERS
	.align		4
        /*0060*/ 	.byte	0x02, 0x4c
        /*0062*/ 	.byte	0x01
	.zero		1


	//----- nvinfo : EIATTR_MERCURY_ISA_VERSION
	.align		4
        /*0064*/ 	.byte	0x03, 0x5f
        /*0066*/ 	.short	0x0101


	//----- nvinfo : EIATTR_COOP_GROUP_MASK_REGIDS
	.align		4
        /*0068*/ 	.byte	0x04, 0x29
        /*006a*/ 	.short	(.L_133 - .L_132)


	//   ....[0]....
.L_132:
        /*006c*/ 	.word	0x0500000a


	//   ....[1]....
        /*0070*/ 	.word	0x0500000a


	//   ....[2]....
        /*0074*/ 	.word	0x0500000a


	//   ....[3]....
        /*0078*/ 	.word	0x0500000a


	//   ....[4]....
        /*007c*/ 	.word	0x0500000a


	//   ....[5]....
        /*0080*/ 	.word	0x0500000a


	//   ....[6]....
        /*0084*/ 	.word	0x0500000a


	//   ....[7]....
        /*0088*/ 	.word	0x0500000a


	//   ....[8]....
        /*008c*/ 	.word	0x0500000a


	//   ....[9]....
        /*0090*/ 	.word	0x0500000a


	//   ....[10]....
        /*0094*/ 	.word	0xffffffff


	//   ....[11]....
        /*0098*/ 	.word	0xffffffff


	//   ....[12]....
        /*009c*/ 	.word	0xffffffff


	//   ....[13]....
        /*00a0*/ 	.word	0xffffffff


	//   ....[14]....
        /*00a4*/ 	.word	0x0500000a


	//   ....[15]....
        /*00a8*/ 	.word	0x0500000a


	//   ....[16]....
        /*00ac*/ 	.word	0x0500000a


	//   ....[17]....
        /*00b0*/ 	.word	0x0500000a


	//   ....[18]....
        /*00b4*/ 	.word	0x0500000a


	//   ....[19]....
        /*00b8*/ 	.word	0x0500000a


	//   ....[20]....
        /*00bc*/ 	.word	0x0500000a


	//   ....[21]....
        /*00c0*/ 	.word	0x0500000a


	//   ....[22]....
        /*00c4*/ 	.word	0x0500000a


	//   ....[23]....
        /*00c8*/ 	.word	0x0500000a


	//----- nvinfo : EIATTR_COOP_GROUP_INSTR_OFFSETS
	.align		4
.L_133:
        /*00cc*/ 	.byte	0x04, 0x28
        /*00ce*/ 	.short	(.L_135 - .L_134)


	//   ....[0]....
.L_134:
        /*00d0*/ 	.word	0x000006e0


	//   ....[1]....
        /*00d4*/ 	.word	0x00000700


	//   ....[2]....
        /*00d8*/ 	.word	0x00000720


	//   ....[3]....
        /*00dc*/ 	.word	0x00000740


	//   ....[4]....
        /*00e0*/ 	.word	0x00000760


	//   ....[5]....
        /*00e4*/ 	.word	0x00000810


	//   ....[6]....
        /*00e8*/ 	.word	0x00000830


	//   ....[7]....
        /*00ec*/ 	.word	0x00000850


	//   ....[8]....
        /*00f0*/ 	.word	0x00000870


	//   ....[9]....
        /*00f4*/ 	.word	0x00000890


	//   ....[10]....
        /*00f8*/ 	.word	0x00000a50


	//   ....[11]....
        /*00fc*/ 	.word	0x00000b20


	//   ....[12]....
        /*0100*/ 	.word	0x00000d20


	//   ....[13]....
        /*0104*/ 	.word	0x00000df0


	//   ....[14]....
        /*0108*/ 	.word	0x00001270


	//   ....[15]....
        /*010c*/ 	.word	0x000012d0


	//   ....[16]....
        /*0110*/ 	.word	0x00001330


	//   ....[17]....
        /*0114*/ 	.word	0x00001390


	//   ....[18]....
        /*0118*/ 	.word	0x000013f0


	//   ....[19]....
        /*011c*/ 	.word	0x00001450


	//   ....[20]....
        /*0120*/ 	.word	0x000014b0


	//   ....[21]....
        /*0124*/ 	.word	0x00001510


	//   ....[22]....
        /*0128*/ 	.word	0x00001570


	//   ....[23]....
        /*012c*/ 	.word	0x000015d0


	//----- nvinfo : EIATTR_VRC_CTA_INIT_COUNT
	.align		4
.L_135:
        /*0130*/ 	.byte	0x02, 0x4a
	.zero		1
	.zero		1


	//----- nvinfo : EIATTR_EXIT_INSTR_OFFSETS
	.align		4
        /*0134*/ 	.byte	0x04, 0x1c
        /*0136*/ 	.short	(.L_137 - .L_136)


	//   ....[0]....
.L_136:
        /*0138*/ 	.word	0x00000ff0


	//   ....[1]....
        /*013c*/ 	.word	0x00001230


	//----- nvinfo : EIATTR_CRS_STACK_SIZE
	.align		4
.L_137:
        /*0140*/ 	.byte	0x04, 0x1e
        /*0142*/ 	.short	(.L_139 - .L_138)
.L_138:
        /*0144*/ 	.word	0x00000000


	//----- nvinfo : EIATTR_CBANK_PARAM_SIZE
	.align		4
.L_139:
        /*0148*/ 	.byte	0x03, 0x19
        /*014a*/ 	.short	0x0028


	//----- nvinfo : EIATTR_PARAM_CBANK
	.align		4
        /*014c*/ 	.byte	0x04, 0x0a
        /*014e*/ 	.short	(.L_141 - .L_140)
	.align		4
.L_140:
        /*0150*/ 	.word	index@(.nv.constant0._Z24_layer_norm_simple_dsmemILm128EEvPfS0_S0_S0_m)
        /*0154*/ 	.short	0x0380
        /*0156*/ 	.short	0x0028


	//----- nvinfo : EIATTR_SW_WAR
	.align		4
.L_141:
        /*0158*/ 	.byte	0x04, 0x36
        /*015a*/ 	.short	(.L_143 - .L_142)
.L_142:
        /*015c*/ 	.word	0x00000008
.L_143:


//--------------------- .nv.info._Z24_layer_norm_simple_dsmemILm64EEvPfS0_S0_S0_m --------------------------
	.section	.nv.info._Z24_layer_norm_simple_dsmemILm64EEvPfS0_S0_S0_m,"",@"SHT_CUDA_INFO"
	.sectionflags	@""
	.align	4


	//----- nvinfo : EIATTR_CUDA_API_VERSION
	.align		4
        /*0000*/ 	.byte	0x04, 0x37
        /*0002*/ 	.short	(.L_145 - .L_144)
.L_144:
        /*0004*/ 	.word	0x00000082


	//----- nvinfo : EIATTR_KPARAM_INFO
	.align		4
.L_145:
        /*0008*/ 	.byte	0x04, 0x17
        /*000a*/ 	.short	(.L_147 - .L_146)
.L_146:
        /*000c*/ 	.word	0x00000000
        /*0010*/ 	.short	0x0004
        /*0012*/ 	.short	0x0020
        /*0014*/ 	.byte	0x00, 0xf0, 0x21, 0x00


	//----- nvinfo : EIATTR_KPARAM_INFO
	.align		4
.L_147:
        /*0018*/ 	.byte	0x04, 0x17
        /*001a*/ 	.short	(.L_149 - .L_148)
.L_148:
        /*001c*/ 	.word	0x00000000
        /*0020*/ 	.short	0x0003
        /*0022*/ 	.short	0x0018
        /*0024*/ 	.byte	0x00, 0xf5, 0x21, 0x00


	//----- nvinfo : EIATTR_KPARAM_INFO
	.align		4
.L_149:
        /*0028*/ 	.byte	0x04, 0x17
        /*002a*/ 	.short	(.L_151 - .L_150)
.L_150:
        /*002c*/ 	.word	0x00000000
        /*0030*/ 	.short	0x0002
        /*0032*/ 	.short	0x0010
        /*0034*/ 	.byte	0x00, 0xf5, 0x21, 0x00


	//----- nvinfo : EIATTR_KPARAM_INFO
	.align		4
.L_151:
        /*0038*/ 	.byte	0x04, 0x17
        /*003a*/ 	.short	(.L_153 - .L_152)
.L_152:
        /*003c*/ 	.word	0x00000000
        /*0040*/ 	.short	0x0001
        /*0042*/ 	.short	0x0008
        /*0044*/ 	.byte	0x00, 0xf5, 0x21, 0x00


	//----- nvinfo : EIATTR_KPARAM_INFO
	.align		4
.L_153:
        /*0048*/ 	.byte	0x04, 0x17
        /*004a*/ 	.short	(.L_155 - .L_154)
.L_154:
        /*004c*/ 	.word	0x00000000
        /*0050*/ 	.short	0x0000
        /*0052*/ 	.short	0x0000
        /*0054*/ 	.byte	0x00, 0xf5, 0x21, 0x00


	//----- nvinfo : EIATTR_SPARSE_MMA_MASK
	.align		4
.L_155:
        /*0058*/ 	.byte	0x03, 0x50
        /*005a*/ 	.short	0x0000


	//----- nvinfo : EIATTR_MAXREG_COUNT
	.align		4
        /*005c*/ 	.byte	0x03, 0x1b
        /*005e*/ 	.short	0x00ff


	//----- nvinfo : EIATTR_NUM_BARRIERS
	.align		4
        /*0060*/ 	.byte	0x02, 0x4c
        /*0062*/ 	.byte	0x01
	.zero		1


	//----- nvinfo : EIATTR_MERCURY_ISA_VERSION
	.align		4
        /*0064*/ 	.byte	0x03, 0x5f
        /*0066*/ 	.short	0x0101


	//----- nvinfo : EIATTR_COOP_GROUP_MASK_REGIDS
	.align		4
        /*0068*/ 	.byte	0x04, 0x29
        /*006a*/ 	.short	(.L_157 - .L_156)


	//   ....[0]....
.L_156:
        /*006c*/ 	.word	0x0500000a


	//   ....[1]....
        /*0070*/ 	.word	0x0500000a


	//   ....[2]....
        /*0074*/ 	.word	0x0500000a


	//   ....[3]....
        /*0078*/ 	.word	0x0500000a


	//   ....[4]....
        /*007c*/ 	.word	0x0500000a


	//   ....[5]....
        /*0080*/ 	.word	0x0500000a


	//   ....[6]....
        /*0084*/ 	.word	0x0500000a


	//   ....[7]....
        /*0088*/ 	.word	0x0500000a


	//   ....[8]....
        /*008c*/ 	.word	0x0500000a


	//   ....[9]....
        /*0090*/ 	.word	0x0500000a


	//   ....[10]....
        /*0094*/ 	.word	0xffffffff


	//   ....[11]....
        /*0098*/ 	.word	0xffffffff


	//   ....[12]....
        /*009c*/ 	.word	0xffffffff


	//   ....[13]....
        /*00a0*/ 	.word	0xffffffff


	//   ....[14]....
        /*00a4*/ 	.word	0x0500000a


	//   ....[15]....
        /*00a8*/ 	.word	0x0500000a


	//   ....[16]....
        /*00ac*/ 	.word	0x0500000a


	//   ....[17]....
        /*00b0*/ 	.word	0x0500000a


	//   ....[18]....
        /*00b4*/ 	.word	0x0500000a


	//   ....[19]....
        /*00b8*/ 	.word	0x0500000a


	//   ....[20]....
        /*00bc*/ 	.word	0x0500000a


	//   ....[21]....
        /*00c0*/ 	.word	0x0500000a


	//   ....[22]....
        /*00c4*/ 	.word	0x0500000a


	//   ....[23]....
        /*00c8*/ 	.word	0x0500000a


	//----- nvinfo : EIATTR_COOP_GROUP_INSTR_OFFSETS
	.align		4
.L_157:
        /*00cc*/ 	.byte	0x04, 0x28
        /*00ce*/ 	.short	(.L_159 - .L_158)


	//   ....[0]....
.L_158:
        /*00d0*/ 	.word	0x00000630


	//   ....[1]....
        /*00d4*/ 	.word	0x00000650


	//   ....[2]....
        /*00d8*/ 	.word	0x00000670


	//   ....[3]....
        /*00dc*/ 	.word	0x00000690


	//   ....[4]....
        /*00e0*/ 	.word	0x000006b0


	//   ....[5]....
        /*00e4*/ 	.word	0x00000750


	//   ....[6]....
        /*00e8*/ 	.word	0x00000770


	//   ....[7]....
        /*00ec*/ 	.word	0x00000790


	//   ....[8]....
        /*00f0*/ 	.word	0x000007b0


	//   ....[9]....
        /*00f4*/ 	.word	0x000007d0


	//   ....[10]....
        /*00f8*/ 	.word	0x00000990


	//   ....[11]....
        /*00fc*/ 	.word	0x00000a60


	//   ....[12]....
        /*0100*/ 	.word	0x00000c60


	//   ....[13]....
        /*0104*/ 	.word	0x00000d30


	//   ....[14]....
        /*0108*/ 	.word	0x000011b0


	//   ....[15]....
        /*010c*/ 	.word	0x00001210


	//   ....[16]....
        /*0110*/ 	.word	0x00001270


	//   ....[17]....
        /*0114*/ 	.word	0x000012d0


	//   ....[18]....
        /*0118*/ 	.word	0x00001330


	//   ....[19]....
        /*011c*/ 	.word	0x00001390


	//   ....[20]....
        /*0120*/ 	.word	0x000013f0


	//   ....[21]....
        /*0124*/ 	.word	0x00001450


	//   ....[22]....
        /*0128*/ 	.word	0x000014b0


	//   ....[23]....
        /*012c*/ 	.word	0x00001510


	//----- nvinfo : EIATTR_VRC_CTA_INIT_COUNT
	.align		4
.L_159:
        /*0130*/ 	.byte	0x02, 0x4a
	.zero		1
	.zero		1


	//----- nvinfo : EIATTR_EXIT_INSTR_OFFSETS
	.align		4
        /*0134*/ 	.byte	0x04, 0x1c
        /*0136*/ 	.short	(.L_161 - .L_160)


	//   ....[0]....
.L_160:
        /*0138*/ 	.word	0x00000f30


	//   ....[1]....
        /*013c*/ 	.word	0x00001170


	//----- nvinfo : EIATTR_CRS_STACK_SIZE
	.align		4
.L_161:
        /*0140*/ 	.byte	0x04, 0x1e
        /*0142*/ 	.short	(.L_163 - .L_162)
.L_162:
        /*0144*/ 	.word	0x00000000


	//----- nvinfo : EIATTR_CBANK_PARAM_SIZE
	.align		4
.L_163:
        /*0148*/ 	.byte	0x03, 0x19
        /*014a*/ 	.short	0x0028


	//----- nvinfo : EIATTR_PARAM_CBANK
	.align		4
        /*014c*/ 	.byte	0x04, 0x0a
        /*014e*/ 	.short	(.L_165 - .L_164)
	.align		4
.L_164:
        /*0150*/ 	.word	index@(.nv.constant0._Z24_layer_norm_simple_dsmemILm64EEvPfS0_S0_S0_m)
        /*0154*/ 	.short	0x0380
        /*0156*/ 	.short	0x0028


	//----- nvinfo : EIATTR_SW_WAR
	.align		4
.L_165:
        /*0158*/ 	.byte	0x04, 0x36
        /*015a*/ 	.short	(.L_167 - .L_166)
.L_166:
        /*015c*/ 	.word	0x00000008
.L_167:


//--------------------- .nv.info._Z24_layer_norm_simple_dsmemILm32EEvPfS0_S0_S0_m --------------------------
	.section	.nv.info._Z24_layer_norm_simple_dsmemILm32EEvPfS0_S0_S0_m,"",@"SHT_CUDA_INFO"
	.sectionflags	@""
	.align	4


	//----- nvinfo : EIATTR_CUDA_API_VERSION
	.align		4
        /*0000*/ 	.byte	0x04, 0x37
        /*0002*/ 	.short	(.L_169 - .L_168)
.L_168:
        /*0004*/ 	.word	0x00000082


	//----- nvinfo : EIATTR_KPARAM_INFO
	.align		4
.L_169:
        /*0008*/ 	.byte	0x04, 0x17
        /*000a*/ 	.short	(.L_171 - .L_170)
.L_170:
        /*000c*/ 	.word	0x00000000
        /*0010*/ 	.short	0x0004
        /*0012*/ 	.short	0x0020
        /*0014*/ 	.byte	0x00, 0xf0, 0x21, 0x00


	//----- nvinfo : EIATTR_KPARAM_INFO
	.align		4
.L_171:
        /*0018*/ 	.byte	0x04, 0x17
        /*001a*/ 	.short	(.L_173 - .L_172)
.L_172:
        /*001c*/ 	.word	0x00000000
        /*0020*/ 	.short	0x0003
        /*0022*/ 	.short	0x0018
        /*0024*/ 	.byte	0x00, 0xf5, 0x21, 0x00


	//----- nvinfo : EIATTR_KPARAM_INFO
	.align		4
.L_173:
        /*0028*/ 	.byte	0x04, 0x17
        /*002a*/ 	.short	(.L_175 - .L_174)
.L_174:
        /*002c*/ 	.word	0x00000000
        /*0030*/ 	.short	0x0002
        /*0032*/ 	.short	0x0010
        /*0034*/ 	.byte	0x00, 0xf5, 0x21, 0x00


	//----- nvinfo : EIATTR_KPARAM_INFO
	.align		4
.L_175:
        /*0038*/ 	.byte	0x04, 0x17
        /*003a*/ 	.short	(.L_177 - .L_176)
.L_176:
        /*003c*/ 	.word	0x00000000
        /*0040*/ 	.short	0x0001
        /*0042*/ 	.short	0x0008
        /*0044*/ 	.byte	0x00, 0xf5, 0x21, 0x00


	//----- nvinfo : EIATTR_KPARAM_INFO
	.align		4
.L_177:
        /*0048*/ 	.byte	0x04, 0x17
        /*004a*/ 	.short	(.L_179 - .L_178)
.L_178:
        /*004c*/ 	.word	0x00000000
        /*0050*/ 	.short	0x0000
        /*0052*/ 	.short	0x0000
        /*0054*/ 	.byte	0x00, 0xf5, 0x21, 0x00


	//----- nvinfo : EIATTR_SPARSE_MMA_MASK
	.align		4
.L_179:
        /*0058*/ 	.byte	0x03, 0x50
        /*005a*/ 	.short	0x0000


	//----- nvinfo : EIATTR_MAXREG_COUNT
	.align		4
        /*005c*/ 	.byte	0x03, 0x1b
        /*005e*/ 	.short	0x00ff


	//----- nvinfo : EIATTR_NUM_BARRIERS
	.align		4
        /*0060*/ 	.byte	0x02, 0x4c
        /*0062*/ 	.byte	0x01
	.zero		1


	//----- nvinfo : EIATTR_MERCURY_ISA_VERSION
	.align		4
        /*0064*/ 	.byte	0x03, 0x5f
        /*0066*/ 	.short	0x0101


	//----- nvinfo : EIATTR_COOP_GROUP_MASK_REGIDS
	.align		4
        /*0068*/ 	.byte	0x04, 0x29
        /*006a*/ 	.short	(.L_181 - .L_180)


	//   ....[0]....
.L_180:
        /*006c*/ 	.word	0x0500000a


	//   ....[1]....
        /*0070*/ 	.word	0x0500000a


	//   ....[2]....
        /*0074*/ 	.word	0x0500000a


	//   ....[3]....
        /*0078*/ 	.word	0x0500000a


	//   ....[4]....
        /*007c*/ 	.word	0x0500000a


	//   ....[5]....
        /*0080*/ 	.word	0x0500000a


	//   ....[6]....
        /*0084*/ 	.word	0x0500000a


	//   ....[7]....
        /*0088*/ 	.word	0x0500000a


	//   ....[8]....
        /*008c*/ 	.word	0x0500000a


	//   ....[9]....
        /*0090*/ 	.word	0x0500000a


	//   ....[10]....
        /*0094*/ 	.word	0xffffffff


	//   ....[11]....
        /*0098*/ 	.word	0xffffffff


	//   ....[12]....
        /*009c*/ 	.word	0xffffffff


	//   ....[13]....
        /*00a0*/ 	.word	0xffffffff


	//   ....[14]....
        /*00a4*/ 	.word	0x0500000a


	//   ....[15]....
        /*00a8*/ 	.word	0x0500000a


	//   ....[16]....
        /*00ac*/ 	.word	0x0500000a


	//   ....[17]....
        /*00b0*/ 	.word	0x0500000a


	//   ....[18]....
        /*00b4*/ 	.word	0x0500000a


	//   ....[19]....
        /*00b8*/ 	.word	0x0500000a


	//   ....[20]....
        /*00bc*/ 	.word	0x0500000a


	//   ....[21]....
        /*00c0*/ 	.word	0x0500000a


	//   ....[22]....
        /*00c4*/ 	.word	0x0500000a


	//   ....[23]....
        /*00c8*/ 	.word	0x0500000a


	//----- nvinfo : EIATTR_COOP_GROUP_INSTR_OFFSETS
	.align		4
.L_181:
        /*00cc*/ 	.byte	0x04, 0x28
        /*00ce*/ 	.short	(.L_183 - .L_182)


	//   ....[0]....
.L_182:
        /*00d0*/ 	.word	0x000005a0


	//   ....[1]....
        /*00d4*/ 	.word	0x000005c0


	//   ....[2]....
        /*00d8*/ 	.word	0x000005e0


	//   ....[3]....
        /*00dc*/ 	.word	0x00000600


	//   ....[4]....
        /*00e0*/ 	.word	0x00000620


	//   ....[5]....
        /*00e4*/ 	.word	0x000006d0


	//   ....[6]....
        /*00e8*/ 	.word	0x000006f0


	//   ....[7]....
        /*00ec*/ 	.word	0x00000710


	//   ....[8]....
        /*00f0*/ 	.word	0x00000730


	//   ....[9]....
        /*00f4*/ 	.word	0x00000750


	//   ....[10]....
        /*00f8*/ 	.word	0x00000910


	//   ....[11]....
        /*00fc*/ 	.word	0x000009e0


	//   ....[12]....
        /*0100*/ 	.word	0x00000be0


	//   ....[13]....
        /*0104*/ 	.word	0x00000cb0


	//   ....[14]....
        /*0108*/ 	.word	0x00001130


	//   ....[15]....
        /*010c*/ 	.word	0x00001190


	//   ....[16]....
        /*0110*/ 	.word	0x000011f0


	//   ....[17]....
        /*0114*/ 	.word	0x00001250


	//   ....[18]....
        /*0118*/ 	.word	0x000012b0


	//   ....[19]....
        /*011c*/ 	.word	0x00001310


	//   ....[20]....
        /*0120*/ 	.word	0x00001370


	//   ....[21]....
        /*0124*/ 	.word	0x000013d0


	//   ....[22]....
        /*0128*/ 	.word	0x00001430


	//   ....[23]....
        /*012c*/ 	.word	0x00001490


	//----- nvinfo : EIATTR_VRC_CTA_INIT_COUNT
	.align		4
.L_183:
        /*0130*/ 	.byte	0x02, 0x4a
	.zero		1
	.zero		1


	//----- nvinfo : EIATTR_EXIT_INSTR_OFFSETS
	.align		4
        /*0134*/ 	.byte	0x04, 0x1c
        /*0136*/ 	.short	(.L_185 - .L_184)


	//   ....[0]....
.L_184:
        /*0138*/ 	.word	0x00000eb0


	//   ....[1]....
        /*013c*/ 	.word	0x000010f0


	//----- nvinfo : EIATTR_CRS_STACK_SIZE
	.align		4
.L_185:
        /*0140*/ 	.byte	0x04, 0x1e
        /*0142*/ 	.short	(.L_187 - .L_186)
.L_186:
        /*0144*/ 	.word	0x00000000


	//----- nvinfo : EIATTR_CBANK_PARAM_SIZE
	.align		4
.L_187:
        /*0148*/ 	.byte	0x03, 0x19
        /*014a*/ 	.short	0x0028


	//----- nvinfo : EIATTR_PARAM_CBANK
	.align		4
        /*014c*/ 	.byte	0x04, 0x0a
        /*014e*/ 	.short	(.L_189 - .L_188)
	.align		4
.L_188:
        /*0150*/ 	.word	index@(.nv.constant0._Z24_layer_norm_simple_dsmemILm32EEvPfS0_S0_S0_m)
        /*0154*/ 	.short	0x0380
        /*0156*/ 	.short	0x0028


	//----- nvinfo : EIATTR_SW_WAR
	.align		4
.L_189:
        /*0158*/ 	.byte	0x04, 0x36
        /*015a*/ 	.short	(.L_191 - .L_190)
.L_190:
        /*015c*/ 	.word	0x00000008
.L_191:


//--------------------- .nv.callgraph             --------------------------
	.section	.nv.callgraph,"",@"SHT_CUDA_CALLGRAPH"
	.align	4
	.sectionentsize	8
	.align		4
        /*0000*/ 	.word	0x00000000
	.align		4
        /*0004*/ 	.word	0xffffffff
	.align		4
        /*0008*/ 	.word	0x00000000
	.align		4
        /*000c*/ 	.word	0xfffffffe
	.align		4
        /*0010*/ 	.word	0x00000000
	.align		4
        /*0014*/ 	.word	0xfffffffd
	.align		4
        /*0018*/ 	.word	0x00000000
	.align		4
        /*001c*/ 	.word	0xfffffffc


//--------------------- .text._Z24_layer_norm_simple_dsmemILm1024EEvPfS0_S0_S0_m --------------------------
	.section	.text._Z24_layer_norm_simple_dsmemILm1024EEvPfS0_S0_S0_m,"ax",@progbits
	.align	128
        .global         _Z24_layer_norm_simple_dsmemILm1024EEvPfS0_S0_S0_m
        .type           _Z24_layer_norm_simple_dsmemILm1024EEvPfS0_S0_S0_m,@function
        .size           _Z24_layer_norm_simple_dsmemILm1024EEvPfS0_S0_S0_m,(.L_x_294 - _Z24_layer_norm_simple_dsmemILm1024EEvPfS0_S0_S0_m)
        .other          _Z24_layer_norm_simple_dsmemILm1024EEvPfS0_S0_S0_m,@"STO_CUDA_ENTRY STV_DEFAULT"
_Z24_layer_norm_simple_dsmemILm1024EEvPfS0_S0_S0_m:
.text._Z24_layer_norm_simple_dsmemILm1024EEvPfS0_S0_S0_m:
[----:B------:R-:W-:Y:S01]  /*0000*/  LDC R1, c[0x0][0x37c] ;  /* 0x0000df00ff017b82 */ /* 0x000fe20000000800 */
[----:B------:R-:W-:-:S05]  /*0010*/  CS2R.32 R25, SR_CgaSize ;  /* 0x0000000000197805 */ /* 0x000fca0000008a00 */
[----:B------:R-:W-:-:S05]  /*0020*/  IMAD R25, R25, -0xa0, RZ ;  /* 0xffffff6019197824 */ /* 0x000fca00078e02ff */
[----:B------:R-:W-:-:S14]  /*0030*/  R2UR UR5, R25 ;  /* 0x00000000190572ca */ /* 0x000fdc00000e0000 */
[----:B------:R-:W0:Y:S01]  /*0040*/  LDCU UR5, c[0x0][UR5+0x2a0] ;  /* 0x00005400050577ac */ /* 0x000e220008000800 */
[----:B------:R-:W1:Y:S01]  /*0050*/  S2R R4, SR_CTAID.X ;  /* 0x0000000000047919 */ /* 0x000e620000002500 */
[----:B------:R-:W2:Y:S01]  /*0060*/  LDC.64 R8, c[0x0][0x3a0] ;  /* 0x0000e800ff087b82 */ /* 0x000ea20000000a00 */
[----:B------:R-:W-:Y:S01]  /*0070*/  MOV R11, RZ ;  /* 0x000000ff000b7202 */ /* 0x000fe20000000f00 */
[----:B------:R-:W3:Y:S01]  /*0080*/  LDCU.128 UR8, c[0x0][0x380] ;  /* 0x00007000ff0877ac */ /* 0x000ee20008000c00 */
[----:B------:R-:W4:Y:S05]  /*0090*/  LDCU.64 UR6, c[0x0][0x358] ;  /* 0x00006b00ff0677ac */ /* 0x000f2a0008000a00 */
[----:B------:R-:W5:Y:S01]  /*00a0*/  LDC.64 R16, c[0x0][0x390] ;  /* 0x0000e400ff107b82 */ /* 0x000f620000000a00 */
[----:B0-----:R-:W0:Y:S01]  /*00b0*/  I2F.U32.RP R0, UR5 ;  /* 0x0000000500007d06 */ /* 0x001e220008209000 */
[----:B------:R-:W-:-:S07]  /*00c0*/  ISETP.NE.U32.AND P2, PT, RZ, UR5, PT ;  /* 0x00000005ff007c0c */ /* 0x000fce000bf45070 */
[----:B0-----:R-:W0:Y:S02]  /*00d0*/  MUFU.RCP R0, R0 ;  /* 0x0000000000007308 */ /* 0x001e240000001000 */
[----:B0-----:R-:W-:Y:S02]  /*00e0*/  IADD3 R2, PT, PT, R0, 0xffffffe, RZ ;  /* 0x0ffffffe00027810 */ /* 0x001fe40007ffe0ff */
[----:B------:R-:W0:Y:S04]  /*00f0*/  S2R R0, SR_CgaCtaId ;  /* 0x0000000000007919 */ /* 0x000e280000008800 */
[----:B------:R3:W4:Y:S02]  /*0100*/  F2I.FTZ.U32.TRUNC.NTZ R3, R2 ;  /* 0x0000000200037305 */ /* 0x000724000021f000 */
[----:B---3--:R-:W-:-:S02]  /*0110*/  HFMA2 R2, -RZ, RZ, 0, 0 ;  /* 0x00000000ff027431 */ /* 0x008fc400000001ff */
[----:B----4-:R-:W-:-:S04]  /*0120*/  IMAD.MOV R5, RZ, RZ, -R3 ;  /* 0x000000ffff057224 */ /* 0x010fc800078e0a03 */
[----:B------:R-:W-:-:S04]  /*0130*/  IMAD R5, R5, UR5, RZ ;  /* 0x0000000505057c24 */ /* 0x000fc8000f8e02ff */
[----:B------:R-:W-:-:S06]  /*0140*/  IMAD.HI.U32 R3, R3, R5, R2 ;  /* 0x0000000503037227 */ /* 0x000fcc00078e0002 */
[----:B-1----:R-:W-:-:S04]  /*0150*/  IMAD.HI.U32 R5, R3, R4, RZ ;  /* 0x0000000403057227 */ /* 0x002fc800078e00ff */
[----:B------:R-:W-:Y:S02]  /*0160*/  IMAD.MOV R3, RZ, RZ, -R5 ;  /* 0x000000ffff037224 */ /* 0x000fe400078e0a05 */
[----:B0-----:R-:W-:Y:S02]  /*0170*/  IMAD.SHL.U32 R7, R0, 0x1000, RZ ;  /* 0x0000100000077824 */ /* 0x001fe400078e00ff */
[----:B------:R-:W-:Y:S02]  /*0180*/  IMAD R3, R3, UR5, R4 ;  /* 0x0000000503037c24 */ /* 0x000fe4000f8e0204 */
[----:B-----5:R-:W-:Y:S01]  /*0190*/  IMAD.WIDE R16, R7, 0x4, R16 ;  /* 0x0000000407107825 */ /* 0x020fe200078e0210 */
[----:B------:R-:W-:Y:S02]  /*01a0*/  SHF.R.S32.HI R4, RZ, 0x1f, R7 ;  /* 0x0000001fff047819 */ /* 0x000fe40000011407 */
[----:B------:R-:W-:-:S13]  /*01b0*/  ISETP.GE.U32.AND P0, PT, R3, UR5, PT ;  /* 0x0000000503007c0c */ /* 0x000fda000bf06070 */
[----:B------:R-:W-:Y:S01]  /*01c0*/  @P0 IADD3 R3, PT, PT, R3, -UR5, RZ ;  /* 0x8000000503030c10 */ /* 0x000fe2000fffe0ff */
[----:B------:R-:W-:-:S03]  /*01d0*/  @P0 VIADD R5, R5, 0x1 ;  /* 0x0000000105050836 */ /* 0x000fc60000000000 */
[----:B------:R-:W-:Y:S02]  /*01e0*/  ISETP.GE.U32.AND P1, PT, R3, UR5, PT ;  /* 0x0000000503007c0c */ /* 0x000fe4000bf26070 */
[----:B------:R-:W0:Y:S11]  /*01f0*/  LDC.64 R2, c[0x0][0x398] ;  /* 0x0000e600ff027b82 */ /* 0x000e360000000a00 */
[----:B------:R-:W-:-:S02]  /*0200*/  @P1 IADD3 R5, PT, PT, R5, 0x1, RZ ;  /* 0x0000000105051810 */ /* 0x000fc40007ffe0ff */
[----:B------:R-:W-:Y:S02]  /*0210*/  @!P2 LOP3.LUT R5, RZ, UR5, RZ, 0x33, !PT ;  /* 0x00000005ff05ac12 */ /* 0x000fe4000f8e33ff */
[----:B--2---:R-:W-:-:S03]  /*0220*/  IADD3 R25, P1, PT, R8, 0x3, RZ ;  /* 0x0000000308197810 */ /* 0x004fc60007f3e0ff */
[----:B------:R-:W-:Y:S01]  /*0230*/  IMAD R5, R5, R8, RZ ;  /* 0x0000000805057224 */ /* 0x000fe200078e02ff */
[----:B------:R-:W-:Y:S01]  /*0240*/  IADD3.X R6, PT, PT, RZ, R9, RZ, P1, !PT ;  /* 0x00000009ff067210 */ /* 0x000fe20000ffe4ff */
[----:B------:R-:W-:-:S03]  /*0250*/  IMAD.MOV.U32 R9, RZ, RZ, RZ ;  /* 0x000000ffff097224 */ /* 0x000fc600078e00ff */
[----:B------:R-:W-:Y:S01]  /*0260*/  IADD3 R8, P0, PT, R5, R7, RZ ;  /* 0x0000000705087210 */ /* 0x000fe20007f1e0ff */
[----:B0-----:R-:W-:Y:S01]  /*0270*/  IMAD.WIDE R2, R7, 0x4, R2 ;  /* 0x0000000407027825 */ /* 0x001fe200078e0202 */
[----:B------:R-:W-:Y:S02]  /*0280*/  SHF.R.U64 R25, R25, 0x2, R6 ;  /* 0x0000000219197819 */ /* 0x000fe40000001206 */
[----:B------:R-:W-:Y:S01]  /*0290*/  LEA.HI.X.SX32 R5, R5, R4, 0x1, P0 ;  /* 0x0000000405057211 */ /* 0x000fe200000f0eff */
[C---:B------:R-:W-:Y:S01]  /*02a0*/  IMAD.SHL.U32 R18, R8.reuse, 0x4, RZ ;  /* 0x0000000408127824 */ /* 0x040fe200078e00ff */
[----:B------:R-:W-:Y:S02]  /*02b0*/  ISETP.GE.AND P0, PT, R25, 0x1, PT ;  /* 0x000000011900780c */ /* 0x000fe40003f06270 */
[----:B------:R-:W-:Y:S02]  /*02c0*/  SHF.L.U64.HI R4, R8, 0x2, R5 ;  /* 0x0000000208047819 */ /* 0x000fe40000010205 */
[----:B------:R-:W-:-:S02]  /*02d0*/  IADD3 R20, P1, PT, R18, UR10, RZ ;  /* 0x0000000a12147c10 */ /* 0x000fc4000ff3e0ff */
[----:B------:R-:W-:Y:S02]  /*02e0*/  IADD3 R18, P2, PT, R18, UR8, RZ ;  /* 0x0000000812127c10 */ /* 0x000fe4000ff5e0ff */
[C---:B------:R-:W-:Y:S02]  /*02f0*/  IADD3.X R21, PT, PT, R4.reuse, UR11, RZ, P1, !PT ;  /* 0x0000000b04157c10 */ /* 0x040fe40008ffe4ff */
[----:B------:R-:W-:-:S03]  /*0300*/  IADD3.X R19, PT, PT, R4, UR9, RZ, P2, !PT ;  /* 0x0000000904137c10 */ /* 0x000fc600097fe4ff */
[----:B------:R-:W-:Y:S06]  /*0310*/  @!P0 BRA `(.L_x_0) ;  /* 0x00000000005c8947 */ /* 0x000fec0003800000 */
[----:B------:R-:W0:Y:S01]  /*0320*/  S2R R12, SR_TID.X ;  /* 0x00000000000c7919 */ /* 0x000e220000002100 */
[----:B------:R-:W-:Y:S01]  /*0330*/  MOV R9, RZ ;  /* 0x000000ff00097202 */ /* 0x000fe20000000f00 */
[----:B------:R-:W-:Y:S01]  /*0340*/  IMAD.MOV.U32 R11, RZ, RZ, RZ ;  /* 0x000000ffff0b7224 */ /* 0x000fe200078e00ff */
[----:B------:R-:W-:-:S06]  /*0350*/  UMOV UR4, URZ ;  /* 0x000000ff00047c82 */ /* 0x000fcc0008000000 */
.L_x_3:
[----:B0-----:R-:W-:Y:S01]  /*0360*/  IADD3 R5, PT, PT, R12, UR4, RZ ;  /* 0x000000040c057c10 */ /* 0x001fe2000fffe0ff */
[----:B------:R-:W-:Y:S01]  /*0370*/  ULEA UR4, UR5, UR4, 0xa ;  /* 0x0000000405047291 */ /* 0x000fe2000f8e50ff */
[----:B------:R-:W-:Y:S03]  /*0380*/  BSSY.RECONVERGENT B0, `(.L_x_1) ;  /* 0x000000f000007945 */ /* 0x000fe60003800200 */
[----:B------:R-:W-:Y:S02]  /*0390*/  IMAD R4, R0, 0x400, R5 ;  /* 0x0000040000047824 */ /* 0x000fe400078e0205 */
[----:B------:R-:W-:-:S03]  /*03a0*/  ISETP.LE.AND P1, PT, R25, UR4, PT ;  /* 0x0000000419007c0c */ /* 0x000fc6000bf23270 */
[----:B------:R-:W-:-:S13]  /*03b0*/  ISETP.GE.AND P0, PT, R4, R25, PT ;  /* 0x000000190400720c */ /* 0x000fda0003f06270 */
[----:B------:R-:W-:Y:S05]  /*03c0*/  @P0 BRA `(.L_x_2) ;  /* 0x0000000000280947 */ /* 0x000fea0003800000 */
[----:B------:R-:W-:-:S06]  /*03d0*/  IMAD.WIDE R4, R5, 0x10, R20 ;  /* 0x0000001005047825 */ /* 0x000fcc00078e0214 */
[----:B------:R-:W2:Y:S02]  /*03e0*/  LDG.E.128.CONSTANT R4, desc[UR6][R4.64] ;  /* 0x0000000604047981 */ /* 0x000ea4000c1e9d00 */
[----:B--2---:R-:W-:Y:S01]  /*03f0*/  FADD R8, R11, R4 ;  /* 0x000000040b087221 */ /* 0x004fe20000000000 */
[----:B------:R-:W-:-:S03]  /*0400*/  FFMA R10, R4, R4, R9 ;  /* 0x00000004040a7223 */ /* 0x000fc60000000009 */
[C---:B------:R-:W-:Y:S01]  /*0410*/  FADD R9, R5.reuse, R8 ;  /* 0x0000000805097221 */ /* 0x040fe20000000000 */
[----:B------:R-:W-:-:S03]  /*0420*/  FFMA R11, R5, R5, R10 ;  /* 0x00000005050b7223 */ /* 0x000fc6000000000a */
[C---:B------:R-:W-:Y:S01]  /*0430*/  FADD R8, R6.reuse, R9 ;  /* 0x0000000906087221 */ /* 0x040fe20000000000 */
[----:B------:R-:W-:-:S03]  /*0440*/  FFMA R6, R6, R6, R11 ;  /* 0x0000000606067223 */ /* 0x000fc6000000000b */
[C---:B------:R-:W-:Y:S01]  /*0450*/  FADD R11, R7.reuse, R8 ;  /* 0x00000008070b7221 */ /* 0x040fe20000000000 */
[----:B------:R-:W-:-:S07]  /*0460*/  FFMA R9, R7, R7, R6 ;  /* 0x0000000707097223 */ /* 0x000fce0000000006 */
.L_x_2:
[----:B------:R-:W-:Y:S05]  /*0470*/  BSYNC.RECONVERGENT B0 ;  /* 0x0000000000007941 */ /* 0x000fea0003800200 */
.L_x_1:
[----:B------:R-:W-:Y:S05]  /*0480*/  @!P1 BRA `(.L_x_3) ;  /* 0xfffffffc00b49947 */ /* 0x000fea000383ffff */
.L_x_0:
[----:B------:R-:W0:Y:S01]  /*0490*/  S2R R4, SR_CgaCtaId ;  /* 0x0000000000047919 */ /* 0x000e220000008800 */
[----:B------:R-:W-:Y:S01]  /*04a0*/  MOV R7, 0x400 ;  /* 0x0000040000077802 */ /* 0x000fe20000000f00 */
[----:B------:R-:W1:Y:S03]  /*04b0*/  S2R R24, SR_TID.X ;  /* 0x0000000000187919 */ /* 0x000e660000002100 */
[----:B------:R-:W-:Y:S02]  /*04c0*/  IADD3 R5, PT, PT, R7, 0x1000, RZ ;  /* 0x0000100007057810 */ /* 0x000fe40007ffe0ff */
[C---:B0-----:R-:W-:Y:S02]  /*04d0*/  LEA R7, R4.reuse, R7, 0x18 ;  /* 0x0000000704077211 */ /* 0x041fe400078ec0ff */
[----:B------:R-:W-:Y:S02]  /*04e0*/  LEA R5, R4, R5, 0x18 ;  /* 0x0000000504057211 */ /* 0x000fe400078ec0ff */
[C---:B-1----:R-:W-:Y:S01]  /*04f0*/  ISETP.GT.U32.AND P0, PT, R24.reuse, 0x1ff, PT ;  /* 0x000001ff1800780c */ /* 0x042fe20003f04070 */
[C---:B------:R-:W-:Y:S01]  /*0500*/  IMAD R6, R24.reuse, 0x4, R7 ;  /* 0x0000000418067824 */ /* 0x040fe200078e0207 */
[----:B------:R-:W-:-:S02]  /*0510*/  LEA R0, R24, R5, 0x2 ;  /* 0x0000000518007211 */ /* 0x000fc400078e10ff */
[----:B------:R-:W-:Y:S02]  /*0520*/  ISETP.GT.U32.AND P1, PT, R24, 0xff, PT ;  /* 0x000000ff1800780c */ /* 0x000fe40003f24070 */
[----:B------:R-:W-:Y:S04]  /*0530*/  STS [R6], R11 ;  /* 0x0000000b06007388 */ /* 0x000fe80000000800 */
[----:B------:R-:W-:Y:S01]  /*0540*/  STS [R0], R9 ;  /* 0x0000000900007388 */ /* 0x000fe20000000800 */
[----:B------:R-:W-:Y:S06]  /*0550*/  BAR.SYNC.DEFER_BLOCKING 0x0 ;  /* 0x0000000000007b1d */ /* 0x000fec0000010000 */
[----:B------:R-:W-:Y:S04]  /*0560*/  @!P0 LDS R8, [R6+0x800] ;  /* 0x0008000006088984 */ /* 0x000fe80000000800 */
[----:B------:R-:W0:Y:S02]  /*0570*/  @!P0 LDS R13, [R6] ;  /* 0x00000000060d8984 */ /* 0x000e240000000800 */
[----:B0-----:R-:W-:-:S05]  /*0580*/  @!P0 FADD R13, R8, R13 ;  /* 0x0000000d080d8221 */ /* 0x001fca0000000000 */
[----:B------:R-:W-:Y:S04]  /*0590*/  @!P0 STS [R6], R13 ;  /* 0x0000000d06008388 */ /* 0x000fe80000000800 */
[----:B------:R-:W-:Y:S04]  /*05a0*/  @P0 LDS R8, [R0+-0x800] ;  /* 0xfff8000000080984 */ /* 0x000fe80000000800 */
[----:B------:R-:W0:Y:S02]  /*05b0*/  @P0 LDS R15, [R0] ;  /* 0x00000000000f0984 */ /* 0x000e240000000800 */
[----:B0-----:R-:W-:-:S05]  /*05c0*/  @P0 FADD R15, R8, R15 ;  /* 0x0000000f080f0221 */ /* 0x001fca0000000000 */
[----:B------:R-:W-:Y:S01]  /*05d0*/  @P0 STS [R0], R15 ;  /* 0x0000000f00000388 */ /* 0x000fe20000000800 */
[----:B------:R-:W-:Y:S01]  /*05e0*/  BAR.SYNC.DEFER_BLOCKING 0x0 ;  /* 0x0000000000007b1d */ /* 0x000fe20000010000 */
[----:B------:R-:W-:-:S05]  /*05f0*/  ISETP.GE.U32.AND P0, PT, R24, 0x300, PT ;  /* 0x000003001800780c */ /* 0x000fca0003f06070 */
[----:B------:R-:W-:Y:S04]  /*0600*/  @!P1 LDS R8, [R6+0x400] ;  /* 0x0004000006089984 */ /* 0x000fe80000000800 */
[----:B------:R-:W0:Y:S02]  /*0610*/  @!P1 LDS R9, [R6] ;  /* 0x0000000006099984 */ /* 0x000e240000000800 */
[----:B0-----:R-:W-:-:S05]  /*0620*/  @!P1 FADD R9, R8, R9 ;  /* 0x0000000908099221 */ /* 0x001fca0000000000 */
[----:B------:R-:W-:Y:S01]  /*0630*/  @!P1 STS [R6], R9 ;  /* 0x0000000906009388 */ /* 0x000fe20000000800 */
[----:B------:R-:W-:-:S03]  /*0640*/  ISETP.GT.U32.AND P1, PT, R24, 0x7f, PT ;  /* 0x0000007f1800780c */ /* 0x000fc60003f24070 */
        /* <DEDUP_REMOVED lines=31> */
[----:B------:R-:W-:Y:S04]  /*0840*/  @!P1 STS [R6], R9 ;  /* 0x0000000906009388 */ /* 0x000fe80000000800 */
[----:B------:R-:W-:Y:S04]  /*0850*/  @P0 LDS R8, [R0+-0x80] ;  /* 0xffff800000080984 */ /* 0x000fe80000000800 */
[----:B------:R-:W0:Y:S02]  /*0860*/  @P0 LDS R11, [R0] ;  /* 0x00000000000b0984 */ /* 0x000e240000000800 */
[----:B0-----:R-:W-:-:S05]  /*0870*/  @P0 FADD R11, R8, R11 ;  /* 0x0000000b080b0221 */ /* 0x001fca0000000000 */
[----:B------:R0:W-:Y:S01]  /*0880*/  @P0 STS [R0], R11 ;  /* 0x0000000b00000388 */ /* 0x0001e20000000800 */
[----:B------:R-:W-:Y:S06]  /*0890*/  BAR.SYNC.DEFER_BLOCKING 0x0 ;  /* 0x0000000000007b1d */ /* 0x000fec0000010000 */
[----:B------:R-:W-:Y:S05]  /*08a0*/  @P1 BRA `(.L_x_4) ;  /* 0x0000000000481947 */ /* 0x000fea0003800000 */
[----:B0-----:R0:W1:Y:S01]  /*08b0*/  LDS R11, [R6] ;  /* 0x00000000060b7984 */ /* 0x0010620000000800 */
[----:B------:R-:W-:-:S04]  /*08c0*/  VOTE.ANY R10, PT, PT ;  /* 0x00000000000a7806 */ /* 0x000fc800038e0100 */
[----:B------:R-:W-:-:S13]  /*08d0*/  R2UR UR4, R10 ;  /* 0x000000000a0472ca */ /* 0x000fda00000e0000 */
[----:B0-----:R-:W-:Y:S05]  /*08e0*/  BRA.DIV UR4, `(.L_x_5) ;  /* 0x0000000a04d87947 */ /* 0x001fea000b800000 */
[----:B-1----:R-:W0:Y:S02]  /*08f0*/  SHFL.DOWN PT, R12, R11, 0x10, 0x1f ;  /* 0x0a001f000b0c7f89 */ /* 0x002e2400000e0000 */
[----:B0-----:R-:W-:-:S05]  /*0900*/  FADD R13, R11, R12 ;  /* 0x0000000c0b0d7221 */ /* 0x001fca0000000000 */
[----:B------:R-:W0:Y:S02]  /*0910*/  SHFL.DOWN PT, R12, R13, 0x8, 0x1f ;  /* 0x09001f000d0c7f89 */ /* 0x000e2400000e0000 */
[----:B0-----:R-:W-:-:S05]  /*0920*/  FADD R15, R13, R12 ;  /* 0x0000000c0d0f7221 */ /* 0x001fca0000000000 */
[----:B------:R-:W0:Y:S02]  /*0930*/  SHFL.DOWN PT, R12, R15, 0x4, 0x1f ;  /* 0x08801f000f0c7f89 */ /* 0x000e2400000e0000 */
[----:B0-----:R-:W-:-:S05]  /*0940*/  FADD R23, R15, R12 ;  /* 0x0000000c0f177221 */ /* 0x001fca0000000000 */
[----:B------:R-:W0:Y:S02]  /*0950*/  SHFL.DOWN PT, R12, R23, 0x2, 0x1f ;  /* 0x08401f00170c7f89 */ /* 0x000e2400000e0000 */
[----:B0-----:R-:W-:-:S05]  /*0960*/  FADD R27, R23, R12 ;  /* 0x0000000c171b7221 */ /* 0x001fca0000000000 */
[----:B------:R0:W1:Y:S02]  /*0970*/  SHFL.DOWN PT, R12, R27, 0x1, 0x1f ;  /* 0x08201f001b0c7f89 */ /* 0x00006400000e0000 */
.L_x_38:
[----:B------:R-:W-:Y:S01]  /*0980*/  ISETP.NE.AND P0, PT, R24, RZ, PT ;  /* 0x000000ff1800720c */ /* 0x000fe20003f05270 */
[----:B-1----:R-:W-:-:S12]  /*0990*/  FADD R12, R27, R12 ;  /* 0x0000000c1b0c7221 */ /* 0x002fd80000000000 */
[----:B------:R-:W-:Y:S05]  /*09a0*/  @P0 BRA `(.L_x_6) ;  /* 0x00000000004c0947 */ /* 0x000fea0003800000 */
[----:B------:R2:W-:Y:S01]  /*09b0*/  STS [R7], R12 ;  /* 0x0000000c07007388 */ /* 0x0005e20000000800 */
[----:B------:R-:W-:Y:S05]  /*09c0*/  BRA `(.L_x_6) ;  /* 0x0000000000447947 */ /* 0x000fea0003800000 */
.L_x_4:
[----:B------:R-:W-:Y:S05]  /*09d0*/  @!P0 BRA `(.L_x_6) ;  /* 0x0000000000408947 */ /* 0x000fea0003800000 */
        /* <DEDUP_REMOVED lines=13> */
.L_x_44:
[----:B------:R-:W-:Y:S01]  /*0ab0*/  LOP3.LUT P0, RZ, R24, 0x1f, RZ, 0xc0, !PT ;  /* 0x0000001f18ff7812 */ /* 0x000fe2000780c0ff */
[----:B-1----:R-:W-:-:S12]  /*0ac0*/  FADD R12, R27, R12 ;  /* 0x0000000c1b0c7221 */ /* 0x002fd80000000000 */
[----:B------:R1:W-:Y:S02]  /*0ad0*/  @!P0 STS [R7+0x1000], R12 ;  /* 0x0010000c07008388 */ /* 0x0003e40000000800 */
.L_x_6:
[----:B------:R-:W-:Y:S05]  /*0ae0*/  WARPSYNC.ALL ;  /* 0x0000000000007948 */ /* 0x000fea0003800000 */
[----:B------:R-:W-:Y:S01]  /*0af0*/  BAR.SYNC.DEFER_BLOCKING 0x0 ;  /* 0x0000000000007b1d */ /* 0x000fe20000010000 */
[----:B------:R-:W-:-:S05]  /*0b00*/  UISETP.GE.AND UP0, UPT, UR5, 0x2, UPT ;  /* 0x000000020500788c */ /* 0x000fca000bf06270 */
[----:B------:R-:W3:Y:S04]  /*0b10*/  LDS R9, [R7+0x1000] ;  /* 0x0010000007097984 */ /* 0x000ee80000000800 */
[----:B---3--:R-:W-:Y:S04]  /*0b20*/  STS [R0], R9 ;  /* 0x0000000900007388 */ /* 0x008fe80000000800 */
[----:B0-----:R-:W0:Y:S04]  /*0b30*/  LDS R11, [R7] ;  /* 0x00000000070b7984 */ /* 0x001e280000000800 */
[----:B0-----:R0:W-:Y:S01]  /*0b40*/  STS [R6], R11 ;  /* 0x0000000b06007388 */ /* 0x0011e20000000800 */
[----:B------:R-:W-:Y:S05]  /*0b50*/  BRA.U !UP0, `(.L_x_8) ;  /* 0x0000000108a47547 */ /* 0x000fea000b800000 */
[----:B------:R-:W3:Y:S01]  /*0b60*/  S2R R10, SR_SWINHI ;  /* 0x00000000000a7919 */ /* 0x000ee20000002f00 */
[----:B------:R-:W4:Y:S02]  /*0b70*/  LDCU UR4, c[0x0][0x36c] ;  /* 0x00006d80ff0477ac */ /* 0x000f240008000800 */
[----:B----4-:R-:W-:-:S03]  /*0b80*/  UISETP.EQ.U32.AND UP1, UPT, UR4, 0x1, UPT ;  /* 0x000000010400788c */ /* 0x010fc6000bf22070 */
[----:B------:R-:W-:Y:S01]  /*0b90*/  UMOV UR4, 0x1 ;  /* 0x0000000100047882 */ /* 0x000fe20000000000 */
[----:B------:R-:W-:Y:S02]  /*0ba0*/  MOV R8, R7 ;  /* 0x0000000700087202 */ /* 0x000fe40000000f00 */
[----:B---3--:R-:W-:-:S03]  /*0bb0*/  MOV R9, R10 ;  /* 0x0000000a00097202 */ /* 0x008fc60000000f00 */
[----:B------:R-:W-:-:S07]  /*0bc0*/  IMAD.WIDE.U32 R8, R24, 0x4, R8 ;  /* 0x0000000418087825 */ /* 0x000fce00078e0008 */
.L_x_17:
[----:B0-----:R-:W-:-:S04]  /*0bd0*/  LOP3.LUT R11, R4, UR4, RZ, 0x3c, !PT ;  /* 0x00000004040b7c12 */ /* 0x001fc8000f8e3cff */
[----:B------:R-:W-:Y:S02]  /*0be0*/  PRMT R10, R11, 0x654, R8 ;  /* 0x000006540b0a7816 */ /* 0x000fe40000000008 */
[----:B------:R-:W-:Y:S01]  /*0bf0*/  MOV R11, R9 ;  /* 0x00000009000b7202 */ /* 0x000fe20000000f00 */
[----:B---3--:R-:W-:Y:S06]  /*0c00*/  BRA.U !UP1, `(.L_x_9) ;  /* 0x0000000109147547 */ /* 0x008fec000b800000 */
[----:B------:R-:W-:Y:S06]  /*0c10*/  MEMBAR.ALL.GPU ;  /* 0x0000000000007992 */ /* 0x000fec000000a000 */
[----:B------:R-:W-:-:S00]  /*0c20*/  ERRBAR ;  /* 0x00000000000079ab */ /* 0x000fc00000000000 */
[----:B------:R-:W-:Y:S08]  /*0c30*/  CGAERRBAR ;  /* 0x00000000000075ab */ /* 0x000ff00000000000 */
[----:B------:R-:W-:Y:S01]  /*0c40*/  UCGABAR_ARV ;  /* 0x00000000000079c7 */ /* 0x000fe20008000000 */
[----:B------:R-:W-:Y:S05]  /*0c50*/  BRA `(.L_x_10) ;  /* 0x0000000000047947 */ /* 0x000fea0003800000 */
.L_x_9:
[----:B------:R-:W-:Y:S01]  /*0c60*/  NOP ;  /* 0x0000000000007918 */ /* 0x000fe20000000000 */
.L_x_10:
[----:B------:R-:W-:Y:S05]  /*0c70*/  BRA.U !UP1, `(.L_x_11) ;  /* 0x00000001090c7547 */ /* 0x000fea000b800000 */
[----:B------:R-:W-:Y:S01]  /*0c80*/  UCGABAR_WAIT ;  /* 0x0000000000007dc7 */ /* 0x000fe20008000000 */
[----:B------:R-:W-:Y:S01]  /*0c90*/  CCTL.IVALL ;  /* 0x00000000ff00798f */ /* 0x000fe20002000000 */
[----:B------:R-:W-:Y:S05]  /*0ca0*/  BRA `(.L_x_12) ;  /* 0x0000000000047947 */ /* 0x000fea0003800000 */
.L_x_11:
[----:B------:R-:W-:Y:S06]  /*0cb0*/  BAR.SYNC.DEFER_BLOCKING 0x0 ;  /* 0x0000000000007b1d */ /* 0x000fec0000010000 */
.L_x_12:
[----:B------:R0:W5:Y:S01]  /*0cc0*/  LD.E R10, desc[UR6][R10.64] ;  /* 0x000000060a0a7980 */ /* 0x000162000c101900 */
[----:B------:R-:W-:Y:S05]  /*0cd0*/  BRA.U !UP1, `(.L_x_13) ;  /* 0x0000000109147547 */ /* 0x000fea000b800000 */
[----:B------:R-:W-:Y:S06]  /*0ce0*/  MEMBAR.ALL.GPU ;  /* 0x0000000000007992 */ /* 0x000fec000000a000 */
[----:B------:R-:W-:-:S00]  /*0cf0*/  ERRBAR ;  /* 0x00000000000079ab */ /* 0x000fc00000000000 */
[----:B------:R-:W-:Y:S08]  /*0d00*/  CGAERRBAR ;  /* 0x00000000000075ab */ /* 0x000ff00000000000 */
[----:B------:R-:W-:Y:S01]  /*0d10*/  UCGABAR_ARV ;  /* 0x00000000000079c7 */ /* 0x000fe20008000000 */
[----:B------:R-:W-:Y:S05]  /*0d20*/  BRA `(.L_x_14) ;  /* 0x0000000000047947 */ /* 0x000fea0003800000 */
.L_x_13:
[----:B------:R-:W-:Y:S01]  /*0d30*/  NOP ;  /* 0x0000000000007918 */ /* 0x000fe20000000000 */
.L_x_14:
[----:B------:R-:W-:Y:S05]  /*0d40*/  BRA.U !UP1, `(.L_x_15) ;  /* 0x00000001090c7547 */ /* 0x000fea000b800000 */
[----:B------:R-:W-:Y:S01]  /*0d50*/  UCGABAR_WAIT ;  /* 0x0000000000007dc7 */ /* 0x000fe20008000000 */
[----:B------:R-:W-:Y:S01]  /*0d60*/  CCTL.IVALL ;  /* 0x00000000ff00798f */ /* 0x000fe20002000000 */
[----:B------:R-:W-:Y:S05]  /*0d70*/  BRA `(.L_x_16) ;  /* 0x0000000000047947 */ /* 0x000fea0003800000 */
.L_x_15:
[----:B------:R-:W-:Y:S06]  /*0d80*/  BAR.SYNC.DEFER_BLOCKING 0x0 ;  /* 0x0000000000007b1d */ /* 0x000fec0000010000 */
.L_x_16:
[----:B-12---:R-:W1:Y:S01]  /*0d90*/  LDS R7, [R6] ;  /* 0x0000000006077984 */ /* 0x006e620000000800 */
[----:B------:R-:W-:-:S04]  /*0da0*/  USHF.L.U32 UR4, UR4, 0x1, URZ ;  /* 0x0000000104047899 */ /* 0x000fc800080006ff */
[----:B------:R-:W-:Y:S01]  /*0db0*/  UISETP.GE.AND UP0, UPT, UR4, UR5, UPT ;  /* 0x000000050400728c */ /* 0x000fe2000bf06270 */
[----:B-1---5:R-:W-:-:S05]  /*0dc0*/  FADD R7, R10, R7 ;  /* 0x000000070a077221 */ /* 0x022fca0000000000 */
[----:B------:R3:W-:Y:S03]  /*0dd0*/  STS [R6], R7 ;  /* 0x0000000706007388 */ /* 0x0007e60000000800 */
[----:B------:R-:W-:Y:S05]  /*0de0*/  BRA.U !UP0, `(.L_x_17) ;  /* 0xfffffffd08787547 */ /* 0x000fea000b83ffff */
.L_x_8:
[----:B------:R-:W4:Y:S01]  /*0df0*/  LDCU.64 UR8, c[0x0][0x3a0] ;  /* 0x00007400ff0877ac */ /* 0x000f220008000a00 */
[----:B------:R-:W-:Y:S01]  /*0e00*/  UISETP.GE.AND UP0, UPT, UR5, 0x2, UPT ;  /* 0x000000020500788c */ /* 0x000fe2000bf06270 */
[----:B----4-:R-:W4:Y:S08]  /*0e10*/  I2F.U64 R8, UR8 ;  /* 0x0000000800087d12 */ /* 0x010f300008301000 */
[----:B------:R-:W-:Y:S05]  /*0e20*/  BRA.U !UP0, `(.L_x_18) ;  /* 0x0000000108a47547 */ /* 0x000fea000b800000 */
[----:B------:R-:W1:Y:S01]  /*0e30*/  S2R R10, SR_SWINHI ;  /* 0x00000000000a7919 */ /* 0x000e620000002f00 */
[----:B------:R-:W5:Y:S02]  /*0e40*/  LDCU UR4, c[0x0][0x36c] ;  /* 0x00006d80ff0477ac */ /* 0x000f640008000800 */
[----:B-----5:R-:W-:-:S03]  /*0e50*/  UISETP.EQ.U32.AND UP1, UPT, UR4, 0x1, UPT ;  /* 0x000000010400788c */ /* 0x020fc6000bf22070 */
[----:B------:R-:W-:Y:S01]  /*0e60*/  UMOV UR4, 0x1 ;  /* 0x0000000100047882 */ /* 0x000fe20000000000 */
[----:B0--3--:R-:W-:Y:S02]  /*0e70*/  MOV R6, R5 ;  /* 0x0000000500067202 */ /* 0x009fe40000000f00 */
[----:B-12---:R-:W-:-:S03]  /*0e80*/  MOV R7, R10 ;  /* 0x0000000a00077202 */ /* 0x006fc60000000f00 */
[----:B------:R-:W-:-:S07]  /*0e90*/  IMAD.WIDE.U32 R6, R24, 0x4, R6 ;  /* 0x0000000418067825 */ /* 0x000fce00078e0006 */
.L_x_27:
[----:B0-----:R-:W-:-:S04]  /*0ea0*/  LOP3.LUT R11, R4, UR4, RZ, 0x3c, !PT ;  /* 0x00000004040b7c12 */ /* 0x001fc8000f8e3cff */
[----:B------:R-:W-:Y:S02]  /*0eb0*/  PRMT R10, R11, 0x654, R6 ;  /* 0x000006540b0a7816 */ /* 0x000fe40000000006 */
[----:B------:R-:W-:Y:S01]  /*0ec0*/  MOV R11, R7 ;  /* 0x00000007000b7202 */ /* 0x000fe20000000f00 */
[----:B-1----:R-:W-:Y:S06]  /*0ed0*/  BRA.U !UP1, `(.L_x_19) ;  /* 0x0000000109147547 */ /* 0x002fec000b800000 */
[----:B------:R-:W-:Y:S06]  /*0ee0*/  MEMBAR.ALL.GPU ;  /* 0x0000000000007992 */ /* 0x000fec000000a000 */
[----:B------:R-:W-:-:S00]  /*0ef0*/  ERRBAR ;  /* 0x00000000000079ab */ /* 0x000fc00000000000 */
[----:B------:R-:W-:Y:S08]  /*0f00*/  CGAERRBAR ;  /* 0x00000000000075ab */ /* 0x000ff00000000000 */
[----:B------:R-:W-:Y:S01]  /*0f10*/  UCGABAR_ARV ;  /* 0x00000000000079c7 */ /* 0x000fe20008000000 */
[----:B------:R-:W-:Y:S05]  /*0f20*/  BRA `(.L_x_20) ;  /* 0x0000000000047947 */ /* 0x000fea0003800000 */
.L_x_19:
[----:B------:R-:W-:Y:S01]  /*0f30*/  NOP ;  /* 0x0000000000007918 */ /* 0x000fe20000000000 */
.L_x_20:
[----:B------:R-:W-:Y:S05]  /*0f40*/  BRA.U !UP1, `(.L_x_21) ;  /* 0x00000001090c7547 */ /* 0x000fea000b800000 */
[----:B------:R-:W-:Y:S01]  /*0f50*/  UCGABAR_WAIT ;  /* 0x0000000000007dc7 */ /* 0x000fe20008000000 */
[----:B------:R-:W-:Y:S01]  /*0f60*/  CCTL.IVALL ;  /* 0x00000000ff00798f */ /* 0x000fe20002000000 */
[----:B------:R-:W-:Y:S05]  /*0f70*/  BRA `(.L_x_22) ;  /* 0x0000000000047947 */ /* 0x000fea0003800000 */
.L_x_21:
[----:B------:R-:W-:Y:S06]  /*0f80*/  BAR.SYNC.DEFER_BLOCKING 0x0 ;  /* 0x0000000000007b1d */ /* 0x000fec0000010000 */
.L_x_22:
[----:B------:R0:W5:Y:S01]  /*0f90*/  LD.E R10, desc[UR6][R10.64] ;  /* 0x000000060a0a7980 */ /* 0x000162000c101900 */
[----:B------:R-:W-:Y:S05]  /*0fa0*/  BRA.U !UP1, `(.L_x_23) ;  /* 0x0000000109147547 */ /* 0x000fea000b800000 */
[----:B------:R-:W-:Y:S06]  /*0fb0*/  MEMBAR.ALL.GPU ;  /* 0x0000000000007992 */ /* 0x000fec000000a000 */
[----:B------:R-:W-:-:S00]  /*0fc0*/  ERRBAR ;  /* 0x00000000000079ab */ /* 0x000fc00000000000 */
[----:B------:R-:W-:Y:S08]  /*0fd0*/  CGAERRBAR ;  /* 0x00000000000075ab */ /* 0x000ff00000000000 */
[----:B------:R-:W-:Y:S01]  /*0fe0*/  UCGABAR_ARV ;  /* 0x00000000000079c7 */ /* 0x000fe20008000000 */
[----:B------:R-:W-:Y:S05]  /*0ff0*/  BRA `(.L_x_24) ;  /* 0x0000000000047947 */ /* 0x000fea0003800000 */
.L_x_23:
[----:B------:R-:W-:Y:S01]  /*1000*/  NOP ;  /* 0x0000000000007918 */ /* 0x000fe20000000000 */
.L_x_24:
[----:B------:R-:W-:Y:S05]  /*1010*/  BRA.U !UP1, `(.L_x_25) ;  /* 0x00000001090c7547 */ /* 0x000fea000b800000 */
[----:B------:R-:W-:Y:S01]  /*1020*/  UCGABAR_WAIT ;  /* 0x0000000000007dc7 */ /* 0x000fe20008000000 */
[----:B------:R-:W-:Y:S01]  /*1030*/  CCTL.IVALL ;  /* 0x00000000ff00798f */ /* 0x000fe20002000000 */
[----:B------:R-:W-:Y:S05]  /*1040*/  BRA `(.L_x_26) ;  /* 0x0000000000047947 */ /* 0x000fea0003800000 */
.L_x_25:
[----:B------:R-:W-:Y:S06]  /*1050*/  BAR.SYNC.DEFER_BLOCKING 0x0 ;  /* 0x0000000000007b1d */ /* 0x000fec0000010000 */
.L_x_26:
[----:B------:R-:W1:Y:S01]  /*1060*/  LDS R5, [R0] ;  /* 0x0000000000057984 */ /* 0x000e620000000800 */
[----:B------:R-:W-:-:S04]  /*1070*/  USHF.L.U32 UR4, UR4, 0x1, URZ ;  /* 0x0000000104047899 */ /* 0x000fc800080006ff */
[----:B------:R-:W-:Y:S01]  /*1080*/  UISETP.GE.AND UP0, UPT, UR4, UR5, UPT ;  /* 0x000000050400728c */ /* 0x000fe2000bf06270 */
[----:B-1---5:R-:W-:-:S05]  /*1090*/  FADD R5, R10, R5 ;  /* 0x000000050a057221 */ /* 0x022fca0000000000 */
[----:B------:R1:W-:Y:S03]  /*10a0*/  STS [R0], R5 ;  /* 0x0000000500007388 */ /* 0x0003e60000000800 */
[----:B------:R-:W-:Y:S05]  /*10b0*/  BRA.U !UP0, `(.L_x_27) ;  /* 0xfffffffd08787547 */ /* 0x000fea000b83ffff */
.L_x_18:
[----:B-1--4-:R-:W-:-:S05]  /*10c0*/  VIADD R0, R8, 0x1800000 ;  /* 0x0180000008007836 */ /* 0x012fca0000000000 */
[----:B------:R-:W-:-:S04]  /*10d0*/  LOP3.LUT R0, R0, 0x7f800000, RZ, 0xc0, !PT ;  /* 0x7f80000000007812 */ /* 0x000fc800078ec0ff */
[----:B------:R-:W-:-:S13]  /*10e0*/  ISETP.GT.U32.AND P0, PT, R0, 0x1ffffff, PT ;  /* 0x01ffffff0000780c */ /* 0x000fda0003f04070 */
[----:B------:R-:W-:Y:S05]  /*10f0*/  @P0 BRA `(.L_x_28) ;  /* 0x00000000000c0947 */ /* 0x000fea0003800000 */
[----:B------:R-:W-:-:S07]  /*1100*/  MOV R4, 0x1120 ;  /* 0x0000112000047802 */ /* 0x000fce0000000f00 */
[----:B0-23--:R-:W-:Y:S05]  /*1110*/  CALL.REL.NOINC `($__internal_0_$__cuda_sm20_rcp_rn_f32_slowpath) ;  /* 0x0000000400bc7944 */ /* 0x00dfea0003c00000 */
[----:B------:R-:W-:Y:S05]  /*1120*/  BRA `(.L_x_29) ;  /* 0x0000000000107947 */ /* 0x000fea0003800000 */
.L_x_28:
[----:B------:R-:W1:Y:S02]  /*1130*/  MUFU.RCP R5, R8 ;  /* 0x0000000800057308 */ /* 0x000e640000001000 */
[----:B-1----:R-:W-:-:S04]  /*1140*/  FFMA R0, R5, R8, -1 ;  /* 0xbf80000005007423 */ /* 0x002fc80000000008 */
[----:B------:R-:W-:-:S04]  /*1150*/  FADD.FTZ R0, -R0, -RZ ;  /* 0x800000ff00007221 */ /* 0x000fc80000010100 */
[----:B------:R-:W-:-:S07]  /*1160*/  FFMA R0, R5, R0, R5 ;  /* 0x0000000005007223 */ /* 0x000fce0000000005 */
.L_x_29:
[----:B------:R-:W0:Y:S01]  /*1170*/  S2R R23, SR_CgaCtaId ;  /* 0x0000000000177919 */ /* 0x000e220000008800 */
[----:B------:R-:W-:Y:S02]  /*1180*/  MOV R4, 0x400 ;  /* 0x0000040000047802 */ /* 0x000fe40000000f00 */
[----:B------:R-:W-:Y:S02]  /*1190*/  ISETP.GE.AND P0, PT, R25, 0x1, PT ;  /* 0x000000011900780c */ /* 0x000fe40003f06270 */
[----:B0--3--:R-:W-:-:S05]  /*11a0*/  LEA R6, R23, R4, 0x18 ;  /* 0x0000000417067211 */ /* 0x009fca00078ec0ff */
[----:B------:R-:W0:Y:S04]  /*11b0*/  LDS R5, [R6] ;  /* 0x0000000006057984 */ /* 0x000e280000000800 */
[----:B--2---:R-:W1:Y:S01]  /*11c0*/  LDS R7, [R6+0x1000] ;  /* 0x0010000006077984 */ /* 0x004e620000000800 */
[----:B0-----:R-:W-:-:S04]  /*11d0*/  FMUL R22, R5, R0 ;  /* 0x0000000005167220 */ /* 0x001fc80000400000 */
[----:B------:R-:W-:-:S04]  /*11e0*/  FMUL R4, R22, R22 ;  /* 0x0000001616047220 */ /* 0x000fc80000400000 */
[----:B-1----:R-:W-:Y:S01]  /*11f0*/  FFMA R4, R7, R0, -R4 ;  /* 0x0000000007047223 */ /* 0x002fe20000000804 */
[----:B------:R-:W-:Y:S06]  /*1200*/  @!P0 EXIT ;  /* 0x000000000000894d */ /* 0x000fec0003800000 */
[----:B------:R-:W-:Y:S01]  /*1210*/  FADD R4, R4, 9.9999997473787516356e-06 ;  /* 0x3727c5ac04047421 */ /* 0x000fe20000000000 */
[----:B------:R-:W-:-:S04]  /*1220*/  UMOV UR4, URZ ;  /* 0x000000ff00047c82 */ /* 0x000fc80008000000 */
[----:B------:R-:W-:-:S13]  /*1230*/  FSETP.GEU.AND P0, PT, |R4|, 1.175494350822287508e-38, PT ;  /* 0x008000000400780b */ /* 0x000fda0003f0e200 */
[----:B------:R-:W-:-:S04]  /*1240*/  @!P0 FMUL R4, R4, 16777216 ;  /* 0x4b80000004048820 */ /* 0x000fc80000400000 */
[----:B------:R-:W0:Y:S02]  /*1250*/  MUFU.RSQ R0, R4 ;  /* 0x0000000400007308 */ /* 0x000e240000001400 */
[----:B0-----:R-:W-:-:S07]  /*1260*/  @!P0 FMUL R0, R0, 4096 ;  /* 0x4580000000008820 */ /* 0x001fce0000400000 */
.L_x_32:
[----:B------:R-:W-:Y:S01]  /*1270*/  IADD3 R27, PT, PT, R24, UR4, RZ ;  /* 0x00000004181b7c10 */ /* 0x000fe2000fffe0ff */
[----:B------:R-:W-:Y:S01]  /*1280*/  ULEA UR4, UR5, UR4, 0xa ;  /* 0x0000000405047291 */ /* 0x000fe2000f8e50ff */
[----:B------:R-:W-:Y:S03]  /*1290*/  BSSY.RECONVERGENT B0, `(.L_x_30) ;  /* 0x0000019000007945 */ /* 0x000fe60003800200 */
[----:B0-----:R-:W-:Y:S02]  /*12a0*/  IMAD R4, R23, 0x400, R27 ;  /* 0x0000040017047824 */ /* 0x001fe400078e021b */
[----:B------:R-:W-:-:S03]  /*12b0*/  ISETP.LE.AND P1, PT, R25, UR4, PT ;  /* 0x0000000419007c0c */ /* 0x000fc6000bf23270 */
[----:B------:R-:W-:-:S13]  /*12c0*/  ISETP.GE.AND P0, PT, R4, R25, PT ;  /* 0x000000190400720c */ /* 0x000fda0003f06270 */
[----:B------:R-:W-:Y:S05]  /*12d0*/  @P0 BRA `(.L_x_31) ;  /* 0x0000000000500947 */ /* 0x000fea0003800000 */
[----:B------:R-:W-:-:S04]  /*12e0*/  IMAD.WIDE R4, R27, 0x10, R20 ;  /* 0x000000101b047825 */ /* 0x000fc800078e0214 */
[C---:B------:R-:W-:Y:S02]  /*12f0*/  IMAD.WIDE R10, R27.reuse, 0x10, R16 ;  /* 0x000000101b0a7825 */ /* 0x040fe400078e0210 */
[----:B------:R-:W2:Y:S02]  /*1300*/  LDG.E.128.CONSTANT R4, desc[UR6][R4.64] ;  /* 0x0000000604047981 */ /* 0x000ea4000c1e9d00 */
[C---:B------:R-:W-:Y:S02]  /*1310*/  IMAD.WIDE R12, R27.reuse, 0x10, R2 ;  /* 0x000000101b0c7825 */ /* 0x040fe400078e0202 */
[----:B------:R-:W3:Y:S04]  /*1320*/  LDG.E.128.CONSTANT R8, desc[UR6][R10.64] ;  /* 0x000000060a087981 */ /* 0x000ee8000c1e9d00 */
[----:B------:R-:W3:Y:S01]  /*1330*/  LDG.E.128.CONSTANT R12, desc[UR6][R12.64] ;  /* 0x000000060c0c7981 */ /* 0x000ee2000c1e9d00 */
[C---:B--2---:R-:W-:Y:S01]  /*1340*/  FADD R29, -R22.reuse, R4 ;  /* 0x00000004161d7221 */ /* 0x044fe20000000100 */
[C---:B------:R-:W-:Y:S01]  /*1350*/  FADD R26, -R22.reuse, R5 ;  /* 0x00000005161a7221 */ /* 0x040fe20000000100 */
[----:B------:R-:W-:Y:S01]  /*1360*/  FADD R7, -R22, R7 ;  /* 0x0000000716077221 */ /* 0x000fe20000000100 */
[----:B------:R-:W-:-:S04]  /*1370*/  IMAD.WIDE R4, R27, 0x10, R18 ;  /* 0x000000101b047825 */ /* 0x000fc800078e0212 */
[C---:B------:R-:W-:Y:S01]  /*1380*/  FMUL R29, R0.reuse, R29 ;  /* 0x0000001d001d7220 */ /* 0x040fe20000400000 */
[----:B------:R-:W-:-:S03]  /*1390*/  FMUL R26, R0, R26 ;  /* 0x0000001a001a7220 */ /* 0x000fc60000400000 */
[----:B---3--:R-:W-:Y:S01]  /*13a0*/  FFMA R8, R8, R29, R12 ;  /* 0x0000001d08087223 */ /* 0x008fe2000000000c */
[----:B------:R-:W-:Y:S01]  /*13b0*/  FADD R29, -R22, R6 ;  /* 0x00000006161d7221 */ /* 0x000fe20000000100 */
[C---:B------:R-:W-:Y:S01]  /*13c0*/  FMUL R6, R0.reuse, R7 ;  /* 0x0000000700067220 */ /* 0x040fe20000400000 */
[----:B------:R-:W-:Y:S02]  /*13d0*/  FFMA R9, R9, R26, R13 ;  /* 0x0000001a09097223 */ /* 0x000fe4000000000d */
[----:B------:R-:W-:Y:S01]  /*13e0*/  FMUL R29, R0, R29 ;  /* 0x0000001d001d7220 */ /* 0x000fe20000400000 */
[----:B------:R-:W-:-:S03]  /*13f0*/  FFMA R11, R11, R6, R15 ;  /* 0x000000060b0b7223 */ /* 0x000fc6000000000f */
[----:B------:R-:W-:-:S05]  /*1400*/  FFMA R10, R10, R29, R14 ;  /* 0x0000001d0a0a7223 */ /* 0x000fca000000000e */
[----:B------:R0:W-:Y:S02]  /*1410*/  STG.E.128 desc[UR6][R4.64], R8 ;  /* 0x0000000804007986 */ /* 0x0001e4000c101d06 */
.L_x_31:
[----:B------:R-:W-:Y:S05]  /*1420*/  BSYNC.RECONVERGENT B0 ;  /* 0x0000000000007941 */ /* 0x000fea0003800200 */
.L_x_30:
[----:B------:R-:W-:Y:S05]  /*1430*/  @!P1 BRA `(.L_x_32) ;  /* 0xfffffffc008c9947 */ /* 0x000fea000383ffff */
[----:B------:R-:W-:Y:S05]  /*1440*/  EXIT ;  /* 0x000000000000794d */ /* 0x000fea0003800000 */
.L_x_5:
[----:B------:R-:W-:Y:S02]  /*1450*/  HFMA2 R9, -RZ, RZ, 0, 9.5367431640625e-07 ;  /* 0x00000010ff097431 */ /* 0x000fe400000001ff */
[----:B------:R-:W-:-:S07]  /*1460*/  IMAD.MOV.U32 R8, RZ, RZ, 0x1f ;  /* 0x0000001fff087424 */ /* 0x000fce00078e00ff */
[----:B-1----:R-:W-:Y:S05]  /*1470*/  WARPSYNC.COLLECTIVE R10, `(.L_x_33) ;  /* 0x000000000a087348 */ /* 0x002fea0003c00000 */
[----:B-1----:R0:W1:Y:S02]  /*1480*/  SHFL.DOWN P0, R12, R11, R9, R8 ;  /* 0x080000090b0c7389 */ /* 0x0020640000000008 */
[----:B01----:R-:W-:Y:S05]  /*1490*/  ENDCOLLECTIVE ;  /* 0x000000000000791b */ /* 0x003fea0003800000 */
.L_x_33:
[----:B------:R-:W-:Y:S02]  /*14a0*/  IMAD.MOV.U32 R9, RZ, RZ, 0x8 ;  /* 0x00000008ff097424 */ /* 0x000fe400078e00ff */
[----:B------:R-:W-:-:S05]  /*14b0*/  FADD R13, R11, R12 ;  /* 0x0000000c0b0d7221 */ /* 0x000fca0000000000 */
[----:B------:R-:W-:-:S07]  /*14c0*/  MOV R11, R13 ;  /* 0x0000000d000b7202 */ /* 0x000fce0000000f00 */
[----:B------:R-:W-:Y:S05]  /*14d0*/  WARPSYNC.COLLECTIVE R10, `(.L_x_34) ;  /* 0x000000000a087348 */ /* 0x000fea0003c00000 */
[----:B------:R0:W1:Y:S02]  /*14e0*/  SHFL.DOWN P0, R12, R11, R9, R8 ;  /* 0x080000090b0c7389 */ /* 0x0000640000000008 */
[----:B01----:R-:W-:Y:S05]  /*14f0*/  ENDCOLLECTIVE ;  /* 0x000000000000791b */ /* 0x003fea0003800000 */
.L_x_34:
[----:B------:R-:W-:Y:S02]  /*1500*/  IMAD.MOV.U32 R9, RZ, RZ, 0x4 ;  /* 0x00000004ff097424 */ /* 0x000fe400078e00ff */
[----:B------:R-:W-:-:S05]  /*1510*/  FADD R15, R13, R12 ;  /* 0x0000000c0d0f7221 */ /* 0x000fca0000000000 */
[----:B------:R-:W-:-:S07]  /*1520*/  MOV R11, R15 ;  /* 0x0000000f000b7202 */ /* 0x000fce0000000f00 */
[----:B------:R-:W-:Y:S05]  /*1530*/  WARPSYNC.COLLECTIVE R10, `(.L_x_35) ;  /* 0x000000000a087348 */ /* 0x000fea0003c00000 */
[----:B------:R0:W1:Y:S02]  /*1540*/  SHFL.DOWN P0, R12, R11, R9, R8 ;  /* 0x080000090b0c7389 */ /* 0x0000640000000008 */
[----:B01----:R-:W-:Y:S05]  /*1550*/  ENDCOLLECTIVE ;  /* 0x000000000000791b */ /* 0x003fea0003800000 */
.L_x_35:
[----:B------:R-:W-:Y:S02]  /*1560*/  HFMA2 R9, -RZ, RZ, 0, 1.1920928955078125e-07 ;  /* 0x00000002ff097431 */ /* 0x000fe400000001ff */
[----:B------:R-:W-:-:S05]  /*1570*/  FADD R23, R15, R12 ;  /* 0x0000000c0f177221 */ /* 0x000fca0000000000 */
[----:B------:R-:W-:-:S07]  /*1580*/  MOV R11, R23 ;  /* 0x00000017000b7202 */ /* 0x000fce0000000f00 */
[----:B------:R-:W-:Y:S05]  /*1590*/  WARPSYNC.COLLECTIVE R10, `(.L_x_36) ;  /* 0x000000000a087348 */ /* 0x000fea0003c00000 */
[----:B------:R0:W1:Y:S02]  /*15a0*/  SHFL.DOWN P0, R12, R11, R9, R8 ;  /* 0x080000090b0c7389 */ /* 0x0000640000000008 */
[----:B01----:R-:W-:Y:S05]  /*15b0*/  ENDCOLLECTIVE ;  /* 0x000000000000791b */ /* 0x003fea0003800000 */
.L_x_36:
[----:B------:R-:W-:Y:S01]  /*15c0*/  MOV R9, 0x1 ;  /* 0x0000000100097802 */ /* 0x000fe20000000f00 */
[----:B------:R-:W-:-:S04]  /*15d0*/  FADD R27, R23, R12 ;  /* 0x0000000c171b7221 */ /* 0x000fc80000000000 */
[----:B------:R-:W-:-:S07]  /*15e0*/  IMAD.MOV.U32 R11, RZ, RZ, R27 ;  /* 0x000000ffff0b7224 */ /* 0x000fce00078e001b */
[----:B------:R-:W-:Y:S05]  /*15f0*/  WARPSYNC.COLLECTIVE R10, `(.L_x_37) ;  /* 0x000000000a087348 */ /* 0x000fea0003c00000 */
[----:B------:R0:W1:Y:S02]  /*1600*/  SHFL.DOWN P0, R12, R11, R9, R8 ;  /* 0x080000090b0c7389 */ /* 0x0000640000000008 */
[----:B01----:R-:W-:Y:S05]  /*1610*/  ENDCOLLECTIVE ;  /* 0x000000000000791b */ /* 0x003fea0003800000 */
.L_x_37:
[----:B------:R-:W-:Y:S05]  /*1620*/  BRA `(.L_x_38) ;  /* 0xfffffff000d47947 */ /* 0x000fea000383ffff */
.L_x_7:
[----:B------:R-:W-:Y:S02]  /*1630*/  HFMA2 R9, -RZ, RZ, 0, 9.5367431640625e-07 ;  /* 0x00000010ff097431 */ /* 0x000fe400000001ff */
[----:B------:R-:W-:-:S07]  /*1640*/  IMAD.MOV.U32 R8, RZ, RZ, 0x1f ;  /* 0x0000001fff087424 */ /* 0x000fce00078e00ff */
[----:B-1----:R-:W-:Y:S05]  /*1650*/  WARPSYNC.COLLECTIVE R10, `(.L_x_39) ;  /* 0x000000000a087348 */ /* 0x002fea0003c00000 */
[----:B-1----:R0:W1:Y:S02]  /*1660*/  SHFL.DOWN P0, R12, R11, R9, R8 ;  /* 0x080000090b0c7389 */ /* 0x0020640000000008 */
[----:B01----:R-:W-:Y:S05]  /*1670*/  ENDCOLLECTIVE ;  /* 0x000000000000791b */ /* 0x003fea0003800000 */
.L_x_39:
[----:B------:R-:W-:Y:S02]  /*1680*/  HFMA2 R9, -RZ, RZ, 0, 4.76837158203125e-07 ;  /* 0x00000008ff097431 */ /* 0x000fe400000001ff */
[----:B------:R-:W-:-:S05]  /*1690*/  FADD R13, R11, R12 ;  /* 0x0000000c0b0d7221 */ /* 0x000fca0000000000 */
[----:B------:R-:W-:-:S07]  /*16a0*/  MOV R11, R13 ;  /* 0x0000000d000b7202 */ /* 0x000fce0000000f00 */
[----:B------:R-:W-:Y:S05]  /*16b0*/  WARPSYNC.COLLECTIVE R10, `(.L_x_40) ;  /* 0x000000000a087348 */ /* 0x000fea0003c00000 */
[----:B------:R0:W1:Y:S02]  /*16c0*/  SHFL.DOWN P0, R12, R11, R9, R8 ;  /* 0x080000090b0c7389 */ /* 0x0000640000000008 */
[----:B01----:R-:W-:Y:S05]  /*16d0*/  ENDCOLLECTIVE ;  /* 0x000000000000791b */ /* 0x003fea0003800000 */
.L_x_40:
[----:B------:R-:W-:Y:S01]  /*16e0*/  MOV R9, 0x4 ;  /* 0x0000000400097802 */ /* 0x000fe20000000f00 */
[----:B------:R-:W-:-:S04]  /*16f0*/  FADD R15, R13, R12 ;  /* 0x0000000c0d0f7221 */ /* 0x000fc80000000000 */
[----:B------:R-:W-:-:S07]  /*1700*/  IMAD.MOV.U32 R11, RZ, RZ, R15 ;  /* 0x000000ffff0b7224 */ /* 0x000fce00078e000f */
[----:B------:R-:W-:Y:S05]  /*1710*/  WARPSYNC.COLLECTIVE R10, `(.L_x_41) ;  /* 0x000000000a087348 */ /* 0x000fea0003c00000 */
[----:B------:R0:W1:Y:S02]  /*1720*/  SHFL.DOWN P0, R12, R11, R9, R8 ;  /* 0x080000090b0c7389 */ /* 0x0000640000000008 */
[----:B01----:R-:W-:Y:S05]  /*1730*/  ENDCOLLECTIVE ;  /* 0x000000000000791b */ /* 0x003fea0003800000 */
.L_x_41:
[----:B------:R-:W-:Y:S02]  /*1740*/  IMAD.MOV.U32 R9, RZ, RZ, 0x2 ;  /* 0x00000002ff097424 */ /* 0x000fe400078e00ff */
[----:B------:R-:W-:-:S05]  /*1750*/  FADD R23, R15, R12 ;  /* 0x0000000c0f177221 */ /* 0x000fca0000000000 */
[----:B------:R-:W-:-:S07]  /*1760*/  MOV R11, R23 ;  /* 0x00000017000b7202 */ /* 0x000fce0000000f00 */
[----:B------:R-:W-:Y:S05]  /*1770*/  WARPSYNC.COLLECTIVE R10, `(.L_x_42) ;  /* 0x000000000a087348 */ /* 0x000fea0003c00000 */
[----:B------:R0:W1:Y:S02]  /*1780*/  SHFL.DOWN P0, R12, R11, R9, R8 ;  /* 0x080000090b0c7389 */ /* 0x0000640000000008 */
[----:B01----:R-:W-:Y:S05]  /*1790*/  ENDCOLLECTIVE ;  /* 0x000000000000791b */ /* 0x003fea0003800000 */
.L_x_42:
[----:B------:R-:W-:Y:S02]  /*17a0*/  HFMA2 R9, -RZ, RZ, 0, 5.9604644775390625e-08 ;  /* 0x00000001ff097431 */ /* 0x000fe400000001ff */
[----:B------:R-:W-:-:S05]  /*17b0*/  FADD R27, R23, R12 ;  /* 0x0000000c171b7221 */ /* 0x000fca0000000000 */
[----:B------:R-:W-:-:S07]  /*17c0*/  MOV R11, R27 ;  /* 0x0000001b000b7202 */ /* 0x000fce0000000f00 */
[----:B------:R-:W-:Y:S05]  /*17d0*/  WARPSYNC.COLLECTIVE R10, `(.L_x_43) ;  /* 0x000000000a087348 */ /* 0x000fea0003c00000 */
[----:B------:R0:W1:Y:S02]  /*17e0*/  SHFL.DOWN P0, R12, R11, R9, R8 ;  /* 0x080000090b0c7389 */ /* 0x0000640000000008 */
[----:B01----:R-:W-:Y:S05]  /*17f0*/  ENDCOLLECTIVE ;  /* 0x000000000000791b */ /* 0x003fea0003800000 */
.L_x_43:
[----:B------:R-:W-:Y:S05]  /*1800*/  BRA `(.L_x_44) ;  /* 0xfffffff000a87947 */ /* 0x000fea000383ffff */
        .weak           $__internal_0_$__cuda_sm20_rcp_rn_f32_slowpath
        .type           $__internal_0_$__cuda_sm20_rcp_rn_f32_slowpath,@function
        .size           $__internal_0_$__cuda_sm20_rcp_rn_f32_slowpath,(.L_x_294 - $__internal_0_$__cuda_sm20_rcp_rn_f32_slowpath)
$__internal_0_$__cuda_sm20_rcp_rn_f32_slowpath:
[----:B------:R-:W-:Y:S01]  /*1810*/  IMAD.SHL.U32 R5, R8, 0x2, RZ ;  /* 0x0000000208057824 */ /* 0x000fe200078e00ff */
[----:B------:R-:W-:-:S04]  /*1820*/  MOV R0, R8 ;  /* 0x0000000800007202 */ /* 0x000fc80000000f00 */
[----:B------:R-:W-:-:S04]  /*1830*/  SHF.R.U32.HI R5, RZ, 0x18, R5 ;  /* 0x00000018ff057819 */ /* 0x000fc80000011605 */
[----:B------:R-:W-:-:S13]  /*1840*/  ISETP.NE.U32.AND P0, PT, R5, RZ, PT ;  /* 0x000000ff0500720c */ /* 0x000fda0003f05070 */
[----:B------:R-:W-:Y:S05]  /*1850*/  @P0 BRA `(.L_x_45) ;  /* 0x00000000002c0947 */ /* 0x000fea0003800000 */
[----:B------:R-:W-:-:S04]  /*1860*/  SHF.L.U32 R5, R0, 0x1, RZ ;  /* 0x0000000100057819 */ /* 0x000fc800000006ff */
[----:B------:R-:W-:-:S13]  /*1870*/  ISETP.NE.AND P0, PT, R5, RZ, PT ;  /* 0x000000ff0500720c */ /* 0x000fda0003f05270 */
[----:B------:R2:W3:Y:S01]  /*1880*/  @!P0 MUFU.RCP R5, R0 ;  /* 0x0000000000058308 */ /* 0x0004e20000001000 */
[----:B------:R-:W-:Y:S05]  /*1890*/  @!P0 BRA `(.L_x_46) ;  /* 0x0000000000a48947 */ /* 0x000fea0003800000 */
[----:B------:R-:W-:-:S04]  /*18a0*/  FFMA R6, R0, 1.84467440737095516160e+19, RZ ;  /* 0x5f80000000067823 */ /* 0x000fc800000000ff */
[----:B---3--:R-:W2:Y:S02]  /*18b0*/  MUFU.RCP R5, R6 ;  /* 0x0000000600057308 */ /* 0x008ea40000001000 */
[----:B--2---:R-:W-:-:S04]  /*18c0*/  FFMA R0, R6, R5, -1 ;  /* 0xbf80000006007423 */ /* 0x004fc80000000005 */
[----:B------:R-:W-:-:S04]  /*18d0*/  FADD.FTZ R0, -R0, -RZ ;  /* 0x800000ff00007221 */ /* 0x000fc80000010100 */
[----:B------:R-:W-:-:S04]  /*18e0*/  FFMA R0, R5, R0, R5 ;  /* 0x0000000005007223 */ /* 0x000fc80000000005 */
[----:B------:R-:W-:Y:S01]  /*18f0*/  FFMA R5, R0, 1.84467440737095516160e+19, RZ ;  /* 0x5f80000000057823 */ /* 0x000fe200000000ff */
[----:B------:R-:W-:Y:S06]  /*1900*/  BRA `(.L_x_46) ;  /* 0x0000000000887947 */ /* 0x000fec0003800000 */
.L_x_45:
[----:B------:R-:W-:-:S05]  /*1910*/  VIADD R6, R5, 0xffffff03 ;  /* 0xffffff0305067836 */ /* 0x000fca0000000000 */
[----:B------:R-:W-:-:S13]  /*1920*/  ISETP.GT.U32.AND P0, PT, R6, 0x1, PT ;  /* 0x000000010600780c */ /* 0x000fda0003f04070 */
[----:B------:R-:W-:Y:S05]  /*1930*/  @P0 BRA `(.L_x_47) ;  /* 0x0000000000780947 */ /* 0x000fea0003800000 */
[----:B------:R-:W-:Y:S01]  /*1940*/  LOP3.LUT R7, R0, 0x7fffff, RZ, 0xc0, !PT ;  /* 0x007fffff00077812 */ /* 0x000fe200078ec0ff */
[----:B------:R-:W-:-:S03]  /*1950*/  HFMA2 R11, -RZ, RZ, 0, 1.78813934326171875e-07 ;  /* 0x00000003ff0b7431 */ /* 0x000fc600000001ff */
[----:B------:R-:W-:-:S04]  /*1960*/  LOP3.LUT R7, R7, 0x3f800000, RZ, 0xfc, !PT ;  /* 0x3f80000007077812 */ /* 0x000fc800078efcff */
[----:B------:R-:W0:Y:S01]  /*1970*/  MUFU.RCP R8, R7 ;  /* 0x0000000700087308 */ /* 0x000e220000001000 */
[----:B------:R-:W-:Y:S01]  /*1980*/  SHF.L.U32 R12, R11, R6, RZ ;  /* 0x000000060b0c7219 */ /* 0x000fe200000006ff */
[----:B0-----:R-:W-:-:S04]  /*1990*/  FFMA R9, R7, R8, -1 ;  /* 0xbf80000007097423 */ /* 0x001fc80000000008 */
[----:B------:R-:W-:-:S04]  /*19a0*/  FADD.FTZ R9, -R9, -RZ ;  /* 0x800000ff09097221 */ /* 0x000fc80000010100 */
[CCC-:B------:R-:W-:Y:S01]  /*19b0*/  FFMA.RM R10, R8.reuse, R9.reuse, R8.reuse ;  /* 0x00000009080a7223 */ /* 0x1c0fe20000004008 */
[----:B------:R-:W-:-:S04]  /*19c0*/  FFMA.RP R9, R8, R9, R8 ;  /* 0x0000000908097223 */ /* 0x000fc80000008008 */
[C---:B------:R-:W-:Y:S02]  /*19d0*/  LOP3.LUT R8, R10.reuse, 0x7fffff, RZ, 0xc0, !PT ;  /* 0x007fffff0a087812 */ /* 0x040fe400078ec0ff */
[----:B------:R-:W-:Y:S02]  /*19e0*/  FSETP.NEU.FTZ.AND P0, PT, R10, R9, PT ;  /* 0x000000090a00720b */ /* 0x000fe40003f1d000 */
[----:B------:R-:W-:Y:S02]  /*19f0*/  LOP3.LUT R9, R8, 0x800000, RZ, 0xfc, !PT ;  /* 0x0080000008097812 */ /* 0x000fe400078efcff */
[----:B------:R-:W-:Y:S02]  /*1a00*/  SEL R8, RZ, 0xffffffff, !P0 ;  /* 0xffffffffff087807 */ /* 0x000fe40004000000 */
[----:B------:R-:W-:Y:S02]  /*1a10*/  LOP3.LUT R7, R12, R9, RZ, 0xc0, !PT ;  /* 0x000000090c077212 */ /* 0x000fe400078ec0ff */
[----:B------:R-:W-:-:S02]  /*1a20*/  IADD3 R8, PT, PT, -R8, RZ, RZ ;  /* 0x000000ff08087210 */ /* 0x000fc40007ffe1ff */
[-C--:B------:R-:W-:Y:S02]  /*1a30*/  SHF.R.U32.HI R7, RZ, R6.reuse, R7 ;  /* 0x00000006ff077219 */ /* 0x080fe40000011607 */
[----:B------:R-:W-:Y:S02]  /*1a40*/  LOP3.LUT P1, RZ, R8, R6, R9, 0xf8, !PT ;  /* 0x0000000608ff7212 */ /* 0x000fe4000782f809 */
[C---:B------:R-:W-:Y:S02]  /*1a50*/  LOP3.LUT P0, RZ, R7.reuse, 0x1, RZ, 0xc0, !PT ;  /* 0x0000000107ff7812 */ /* 0x040fe4000780c0ff */
[----:B------:R-:W-:-:S04]  /*1a60*/  LOP3.LUT P2, RZ, R7, 0x2, RZ, 0xc0, !PT ;  /* 0x0000000207ff7812 */ /* 0x000fc8000784c0ff */
[----:B------:R-:W-:Y:S02]  /*1a70*/  PLOP3.LUT P0, PT, P0, P1, P2, 0xe0, 0x0 ;  /* 0x000000000000781c */ /* 0x000fe40000703c20 */
[----:B------:R-:W-:Y:S02]  /*1a80*/  LOP3.LUT P1, RZ, R0, 0x7fffff, RZ, 0xc0, !PT ;  /* 0x007fffff00ff7812 */ /* 0x000fe4000782c0ff */
[----:B------:R-:W-:-:S05]  /*1a90*/  SEL R6, RZ, 0x1, !P0 ;  /* 0x00000001ff067807 */ /* 0x000fca0004000000 */
[----:B------:R-:W-:-:S05]  /*1aa0*/  IMAD.MOV R6, RZ, RZ, -R6 ;  /* 0x000000ffff067224 */ /* 0x000fca00078e0a06 */
[----:B------:R-:W-:Y:S02]  /*1ab0*/  ISETP.GE.AND P0, PT, R6, RZ, PT ;  /* 0x000000ff0600720c */ /* 0x000fe40003f06270 */
[----:B------:R-:W-:-:S04]  /*1ac0*/  IADD3 R6, PT, PT, R5, -0xfc, RZ ;  /* 0xffffff0405067810 */ /* 0x000fc80007ffe0ff */
[----:B------:R-:W-:-:S07]  /*1ad0*/  SHF.R.U32.HI R5, RZ, R6, R9 ;  /* 0x00000006ff057219 */ /* 0x000fce0000011609 */
[----:B------:R-:W-:-:S05]  /*1ae0*/  @!P0 IADD3 R5, PT, PT, R5, 0x1, RZ ;  /* 0x0000000105058810 */ /* 0x000fca0007ffe0ff */
[----:B------:R-:W-:-:S05]  /*1af0*/  @!P1 IMAD.SHL.U32 R5, R5, 0x2, RZ ;  /* 0x0000000205059824 */ /* 0x000fca00078e00ff */
[----:B------:R-:W-:Y:S01]  /*1b00*/  LOP3.LUT R5, R5, 0x80000000, R0, 0xf8, !PT ;  /* 0x8000000005057812 */ /* 0x000fe200078ef800 */
[----:B------:R-:W-:Y:S06]  /*1b10*/  BRA `(.L_x_46) ;  /* 0x0000000000047947 */ /* 0x000fec0003800000 */
.L_x_47:
[----:B------:R0:W1:Y:S02]  /*1b20*/  MUFU.RCP R5, R0 ;  /* 0x0000000000057308 */ /* 0x0000640000001000 */
.L_x_46:
[----:B0123--:R-:W-:Y:S02]  /*1b30*/  MOV R0, R5 ;  /* 0x0000000500007202 */ /* 0x00ffe40000000f00 */
[----:B------:R-:W-:-:S04]  /*1b40*/  MOV R5, 0x0 ;  /* 0x0000000000057802 */ /* 0x000fc80000000f00 */
[----:B------:R-:W-:Y:S05]  /*1b50*/  RET.REL.NODEC R4 `(_Z24_layer_norm_simple_dsmemILm1024EEvPfS0_S0_S0_m) ;  /* 0xffffffe404287950 */ /* 0x000fea0003c3ffff */
.L_x_48:
[----:B------:R-:W-:-:S00]  /*1b60*/  BRA `(.L_x_48) ;  /* 0xfffffffc00fc7947 */ /* 0x000fc0000383ffff */
[----:B------:R-:W-:-:S00]  /*1b70*/  NOP ;  /* 0x0000000000007918 */ /* 0x000fc00000000000 */
        /* <DEDUP_REMOVED lines=8> */
.L_x_294:


//--------------------- .text._Z24_layer_norm_simple_dsmemILm512EEvPfS0_S0_S0_m --------------------------
	.section	.text._Z24_layer_norm_simple_dsmemILm512EEvPfS0_S0_S0_m,"ax",@progbits
	.align	128
        .global         _Z24_layer_norm_simple_dsmemILm512EEvPfS0_S0_S0_m
        .type           _Z24_layer_norm_simple_dsmemILm512EEvPfS0_S0_S0_m,@function
        .size           _Z24_layer_norm_simple_dsmemILm512EEvPfS0_S0_S0_m,(.L_x_295 - _Z24_layer_norm_simple_dsmemILm512EEvPfS0_S0_S0_m)
        .other          _Z24_layer_norm_simple_dsmemILm512EEvPfS0_S0_S0_m,@"STO_CUDA_ENTRY STV_DEFAULT"
_Z24_layer_norm_simple_dsmemILm512EEvPfS0_S0_S0_m:
.text._Z24_layer_norm_simple_dsmemILm512EEvPfS0_S0_S0_m:
        /* <DEDUP_REMOVED lines=54> */
.L_x_52:
        /* <DEDUP_REMOVED lines=17> */
.L_x_51:
[----:B------:R-:W-:Y:S05]  /*0470*/  BSYNC.RECONVERGENT B0 ;  /* 0x0000000000007941 */ /* 0x000fea0003800200 */
.L_x_50:
[----:B------:R-:W-:Y:S05]  /*0480*/  @!P1 BRA `(.L_x_52) ;  /* 0xfffffffc00b49947 */ /* 0x000fea000383ffff */
.L_x_49:
        /* <DEDUP_REMOVED lines=55> */
[----:B------:R1:W2:Y:S01]  /*0800*/  LDS R11, [R6] ;  /* 0x00000000060b7984 */ /* 0x0002a20000000800 */
[----:B------:R-:W-:-:S04]  /*0810*/  VOTE.ANY R10, PT, PT ;  /* 0x00000000000a7806 */ /* 0x000fc800038e0100 */
[----:B------:R-:W-:-:S13]  /*0820*/  R2UR UR4, R10 ;  /* 0x000000000a0472ca */ /* 0x000fda00000e0000 */
[----:B-1----:R-:W-:Y:S05]  /*0830*/  BRA.DIV UR4, `(.L_x_54) ;  /* 0x0000000a04d87947 */ /* 0x002fea000b800000 */
[----:B--2---:R-:W0:Y:S02]  /*0840*/  SHFL.DOWN PT, R12, R11, 0x10, 0x1f ;  /* 0x0a001f000b0c7f89 */ /* 0x004e2400000e0000 */
        /* <DEDUP_REMOVED lines=8> */
.L_x_87:
[----:B------:R-:W-:Y:S01]  /*08d0*/  ISETP.NE.AND P0, PT, R24, RZ, PT ;  /* 0x000000ff1800720c */ /* 0x000fe20003f05270 */
[----:B-1----:R-:W-:-:S12]  /*08e0*/  FADD R12, R27, R12 ;  /* 0x0000000c1b0c7221 */ /* 0x002fd80000000000 */
[----:B------:R-:W-:Y:S05]  /*08f0*/  @P0 BRA `(.L_x_55) ;  /* 0x00000000004c0947 */ /* 0x000fea0003800000 */
[----:B------:R2:W-:Y:S01]  /*0900*/  STS [R7], R12 ;  /* 0x0000000c07007388 */ /* 0x0005e20000000800 */
[----:B------:R-:W-:Y:S05]  /*0910*/  BRA `(.L_x_55) ;  /* 0x0000000000447947 */ /* 0x000fea0003800000 */
.L_x_53:
[----:B------:R-:W-:Y:S05]  /*0920*/  @!P0 BRA `(.L_x_55) ;  /* 0x0000000000408947 */ /* 0x000fea0003800000 */
        /* <DEDUP_REMOVED lines=13> */
.L_x_93:
[----:B------:R-:W-:Y:S01]  /*0a00*/  LOP3.LUT P0, RZ, R24, 0x1f, RZ, 0xc0, !PT ;  /* 0x0000001f18ff7812 */ /* 0x000fe2000780c0ff */
[----:B-1----:R-:W-:-:S12]  /*0a10*/  FADD R12, R27, R12 ;  /* 0x0000000c1b0c7221 */ /* 0x002fd80000000000 */
[----:B------:R1:W-:Y:S02]  /*0a20*/  @!P0 STS [R7+0x800], R12 ;  /* 0x0008000c07008388 */ /* 0x0003e40000000800 */
.L_x_55:
[----:B------:R-:W-:Y:S05]  /*0a30*/  WARPSYNC.ALL ;  /* 0x0000000000007948 */ /* 0x000fea0003800000 */
[----:B------:R-:W-:Y:S01]  /*0a40*/  BAR.SYNC.DEFER_BLOCKING 0x0 ;  /* 0x0000000000007b1d */ /* 0x000fe20000010000 */
[----:B------:R-:W-:-:S05]  /*0a50*/  UISETP.GE.AND UP0, UPT, UR5, 0x2, UPT ;  /* 0x000000020500788c */ /* 0x000fca000bf06270 */
[----:B------:R-:W3:Y:S04]  /*0a60*/  LDS R9, [R7+0x800] ;  /* 0x0008000007097984 */ /* 0x000ee80000000800 */
[----:B---3--:R-:W-:Y:S04]  /*0a70*/  STS [R0], R9 ;  /* 0x0000000900007388 */ /* 0x008fe80000000800 */
[----:B------:R-:W3:Y:S04]  /*0a80*/  LDS R11, [R7] ;  /* 0x00000000070b7984 */ /* 0x000ee80000000800 */
[----:B---3--:R3:W-:Y:S01]  /*0a90*/  STS [R6], R11 ;  /* 0x0000000b06007388 */ /* 0x0087e20000000800 */
[----:B------:R-:W-:Y:S05]  /*0aa0*/  BRA.U !UP0, `(.L_x_57) ;  /* 0x0000000108a47547 */ /* 0x000fea000b800000 */
[----:B------:R-:W4:Y:S01]  /*0ab0*/  S2R R10, SR_SWINHI ;  /* 0x00000000000a7919 */ /* 0x000f220000002f00 */
[----:B------:R-:W5:Y:S02]  /*0ac0*/  LDCU UR4, c[0x0][0x36c] ;  /* 0x00006d80ff0477ac */ /* 0x000f640008000800 */
[----:B-----5:R-:W-:-:S03]  /*0ad0*/  UISETP.EQ.U32.AND UP1, UPT, UR4, 0x1, UPT ;  /* 0x000000010400788c */ /* 0x020fc6000bf22070 */
[----:B------:R-:W-:Y:S01]  /*0ae0*/  UMOV UR4, 0x1 ;  /* 0x0000000100047882 */ /* 0x000fe20000000000 */
[----:B------:R-:W-:Y:S02]  /*0af0*/  MOV R8, R7 ;  /* 0x0000000700087202 */ /* 0x000fe40000000f00 */
[----:B----4-:R-:W-:-:S03]  /*0b00*/  MOV R9, R10 ;  /* 0x0000000a00097202 */ /* 0x010fc60000000f00 */
[----:B------:R-:W-:-:S07]  /*0b10*/  IMAD.WIDE.U32 R8, R24, 0x4, R8 ;  /* 0x0000000418087825 */ /* 0x000fce00078e0008 */
.L_x_66:
[----:B---3--:R-:W-:-:S04]  /*0b20*/  LOP3.LUT R11, R4, UR4, RZ, 0x3c, !PT ;  /* 0x00000004040b7c12 */ /* 0x008fc8000f8e3cff */
[----:B------:R-:W-:Y:S02]  /*0b30*/  PRMT R10, R11, 0x654, R8 ;  /* 0x000006540b0a7816 */ /* 0x000fe40000000008 */
[----:B------:R-:W-:Y:S01]  /*0b40*/  MOV R11, R9 ;  /* 0x00000009000b7202 */ /* 0x000fe20000000f00 */
[----:B----4-:R-:W-:Y:S06]  /*0b50*/  BRA.U !UP1, `(.L_x_58) ;  /* 0x0000000109147547 */ /* 0x010fec000b800000 */
[----:B------:R-:W-:Y:S06]  /*0b60*/  MEMBAR.ALL.GPU ;  /* 0x0000000000007992 */ /* 0x000fec000000a000 */
[----:B------:R-:W-:-:S00]  /*0b70*/  ERRBAR ;  /* 0x00000000000079ab */ /* 0x000fc00000000000 */
[----:B------:R-:W-:Y:S08]  /*0b80*/  CGAERRBAR ;  /* 0x00000000000075ab */ /* 0x000ff00000000000 */
[----:B------:R-:W-:Y:S01]  /*0b90*/  UCGABAR_ARV ;  /* 0x00000000000079c7 */ /* 0x000fe20008000000 */
[----:B------:R-:W-:Y:S05]  /*0ba0*/  BRA `(.L_x_59) ;  /* 0x0000000000047947 */ /* 0x000fea0003800000 */
.L_x_58:
[----:B------:R-:W-:Y:S01]  /*0bb0*/  NOP ;  /* 0x0000000000007918 */ /* 0x000fe20000000000 */
.L_x_59:
[----:B------:R-:W-:Y:S05]  /*0bc0*/  BRA.U !UP1, `(.L_x_60) ;  /* 0x00000001090c7547 */ /* 0x000fea000b800000 */
[----:B------:R-:W-:Y:S01]  /*0bd0*/  UCGABAR_WAIT ;  /* 0x0000000000007dc7 */ /* 0x000fe20008000000 */
[----:B------:R-:W-:Y:S01]  /*0be0*/  CCTL.IVALL ;  /* 0x00000000ff00798f */ /* 0x000fe20002000000 */
[----:B------:R-:W-:Y:S05]  /*0bf0*/  BRA `(.L_x_61) ;  /* 0x0000000000047947 */ /* 0x000fea0003800000 */
.L_x_60:
[----:B------:R-:W-:Y:S06]  /*0c00*/  BAR.SYNC.DEFER_BLOCKING 0x0 ;  /* 0x0000000000007b1d */ /* 0x000fec0000010000 */
.L_x_61:
[----:B------:R3:W5:Y:S01]  /*0c10*/  LD.E R10, desc[UR6][R10.64] ;  /* 0x000000060a0a7980 */ /* 0x000762000c101900 */
[----:B------:R-:W-:Y:S05]  /*0c20*/  BRA.U !UP1, `(.L_x_62) ;  /* 0x0000000109147547 */ /* 0x000fea000b800000 */
[----:B------:R-:W-:Y:S06]  /*0c30*/  MEMBAR.ALL.GPU ;  /* 0x0000000000007992 */ /* 0x000fec000000a000 */
[----:B------:R-:W-:-:S00]  /*0c40*/  ERRBAR ;  /* 0x00000000000079ab */ /* 0x000fc00000000000 */
[----:B------:R-:W-:Y:S08]  /*0c50*/  CGAERRBAR ;  /* 0x00000000000075ab */ /* 0x000ff00000000000 */
[----:B------:R-:W-:Y:S01]  /*0c60*/  UCGABAR_ARV ;  /* 0x00000000000079c7 */ /* 0x000fe20008000000 */
[----:B------:R-:W-:Y:S05]  /*0c70*/  BRA `(.L_x_63) ;  /* 0x0000000000047947 */ /* 0x000fea0003800000 */
.L_x_62:
[----:B------:R-:W-:Y:S01]  /*0c80*/  NOP ;  /* 0x0000000000007918 */ /* 0x000fe20000000000 */
.L_x_63:
[----:B------:R-:W-:Y:S05]  /*0c90*/  BRA.U !UP1, `(.L_x_64) ;  /* 0x00000001090c7547 */ /* 0x000fea000b800000 */
[----:B------:R-:W-:Y:S01]  /*0ca0*/  UCGABAR_WAIT ;  /* 0x0000000000007dc7 */ /* 0x000fe20008000000 */
[----:B------:R-:W-:Y:S01]  /*0cb0*/  CCTL.IVALL ;  /* 0x00000000ff00798f */ /* 0x000fe20002000000 */
[----:B------:R-:W-:Y:S05]  /*0cc0*/  BRA `(.L_x_65) ;  /* 0x0000000000047947 */ /* 0x000fea0003800000 */
.L_x_64:
[----:B------:R-:W-:Y:S06]  /*0cd0*/  BAR.SYNC.DEFER_BLOCKING 0x0 ;  /* 0x0000000000007b1d */ /* 0x000fec0000010000 */
.L_x_65:
[----:B-12---:R-:W1:Y:S01]  /*0ce0*/  LDS R7, [R6] ;  /* 0x0000000006077984 */ /* 0x006e620000000800 */
[----:B------:R-:W-:-:S04]  /*0cf0*/  USHF.L.U32 UR4, UR4, 0x1, URZ ;  /* 0x0000000104047899 */ /* 0x000fc800080006ff */
[----:B------:R-:W-:Y:S01]  /*0d00*/  UISETP.GE.AND UP0, UPT, UR4, UR5, UPT ;  /* 0x000000050400728c */ /* 0x000fe2000bf06270 */
[----:B-1---5:R-:W-:-:S05]  /*0d10*/  FADD R7, R10, R7 ;  /* 0x000000070a077221 */ /* 0x022fca0000000000 */
[----:B------:R4:W-:Y:S03]  /*0d20*/  STS [R6], R7 ;  /* 0x0000000706007388 */ /* 0x0009e60000000800 */
[----:B------:R-:W-:Y:S05]  /*0d30*/  BRA.U !UP0, `(.L_x_66) ;  /* 0xfffffffd08787547 */ /* 0x000fea000b83ffff */
.L_x_57:
[----:B------:R-:W5:Y:S01]  /*0d40*/  LDCU.64 UR8, c[0x0][0x3a0] ;  /* 0x00007400ff0877ac */ /* 0x000f620008000a00 */
[----:B------:R-:W-:Y:S01]  /*0d50*/  UISETP.GE.AND UP0, UPT, UR5, 0x2, UPT ;  /* 0x000000020500788c */ /* 0x000fe2000bf06270 */
[----:B-----5:R-:W0:Y:S08]  /*0d60*/  I2F.U64 R8, UR8 ;  /* 0x0000000800087d12 */ /* 0x020e300008301000 */
[----:B------:R-:W-:Y:S05]  /*0d70*/  BRA.U !UP0, `(.L_x_67) ;  /* 0x0000000108a47547 */ /* 0x000fea000b800000 */
[----:B------:R-:W1:Y:S01]  /*0d80*/  S2R R10, SR_SWINHI ;  /* 0x00000000000a7919 */ /* 0x000e620000002f00 */
[----:B------:R-:W5:Y:S02]  /*0d90*/  LDCU UR4, c[0x0][0x36c] ;  /* 0x00006d80ff0477ac */ /* 0x000f640008000800 */
[----:B-----5:R-:W-:-:S03]  /*0da0*/  UISETP.EQ.U32.AND UP1, UPT, UR4, 0x1, UPT ;  /* 0x000000010400788c */ /* 0x020fc6000bf22070 */
[----:B------:R-:W-:Y:S01]  /*0db0*/  UMOV UR4, 0x1 ;  /* 0x0000000100047882 */ /* 0x000fe20000000000 */
[----:B---34-:R-:W-:Y:S02]  /*0dc0*/  MOV R6, R5 ;  /* 0x0000000500067202 */ /* 0x018fe40000000f00 */
[----:B-12---:R-:W-:-:S03]  /*0dd0*/  MOV R7, R10 ;  /* 0x0000000a00077202 */ /* 0x006fc60000000f00 */
[----:B------:R-:W-:-:S07]  /*0de0*/  IMAD.WIDE.U32 R6, R24, 0x4, R6 ;  /* 0x0000000418067825 */ /* 0x000fce00078e0006 */
.L_x_76:
[----:B-1----:R-:W-:-:S04]  /*0df0*/  LOP3.LUT R11, R4, UR4, RZ, 0x3c, !PT ;  /* 0x00000004040b7c12 */ /* 0x002fc8000f8e3cff */
[----:B------:R-:W-:Y:S02]  /*0e00*/  PRMT R10, R11, 0x654, R6 ;  /* 0x000006540b0a7816 */ /* 0x000fe40000000006 */
[----:B------:R-:W-:Y:S01]  /*0e10*/  MOV R11, R7 ;  /* 0x00000007000b7202 */ /* 0x000fe20000000f00 */
[----:B--2---:R-:W-:Y:S06]  /*0e20*/  BRA.U !UP1, `(.L_x_68) ;  /* 0x0000000109147547 */ /* 0x004fec000b800000 */
[----:B------:R-:W-:Y:S06]  /*0e30*/  MEMBAR.ALL.GPU ;  /* 0x0000000000007992 */ /* 0x000fec000000a000 */
[----:B------:R-:W-:-:S00]  /*0e40*/  ERRBAR ;  /* 0x00000000000079ab */ /* 0x000fc00000000000 */
[----:B------:R-:W-:Y:S08]  /*0e50*/  CGAERRBAR ;  /* 0x00000000000075ab */ /* 0x000ff00000000000 */
[----:B------:R-:W-:Y:S01]  /*0e60*/  UCGABAR_ARV ;  /* 0x00000000000079c7 */ /* 0x000fe20008000000 */
[----:B------:R-:W-:Y:S05]  /*0e70*/  BRA `(.L_x_69) ;  /* 0x0000000000047947 */ /* 0x000fea0003800000 */
.L_x_68:
[----:B------:R-:W-:Y:S01]  /*0e80*/  NOP ;  /* 0x0000000000007918 */ /* 0x000fe20000000000 */
.L_x_69:
[----:B------:R-:W-:Y:S05]  /*0e90*/  BRA.U !UP1, `(.L_x_70) ;  /* 0x00000001090c7547 */ /* 0x000fea000b800000 */
[----:B------:R-:W-:Y:S01]  /*0ea0*/  UCGABAR_WAIT ;  /* 0x0000000000007dc7 */ /* 0x000fe20008000000 */
[----:B------:R-:W-:Y:S01]  /*0eb0*/  CCTL.IVALL ;  /* 0x00000000ff00798f */ /* 0x000fe20002000000 */
[----:B------:R-:W-:Y:S05]  /*0ec0*/  BRA `(.L_x_71) ;  /* 0x0000000000047947 */ /* 0x000fea0003800000 */
.L_x_70:
[----:B------:R-:W-:Y:S06]  /*0ed0*/  BAR.SYNC.DEFER_BLOCKING 0x0 ;  /* 0x0000000000007b1d */ /* 0x000fec0000010000 */
.L_x_71:
[----:B------:R1:W5:Y:S01]  /*0ee0*/  LD.E R10, desc[UR6][R10.64] ;  /* 0x000000060a0a7980 */ /* 0x000362000c101900 */
[----:B------:R-:W-:Y:S05]  /*0ef0*/  BRA.U !UP1, `(.L_x_72) ;  /* 0x0000000109147547 */ /* 0x000fea000b800000 */
[----:B------:R-:W-:Y:S06]  /*0f00*/  MEMBAR.ALL.GPU ;  /* 0x0000000000007992 */ /* 0x000fec000000a000 */
[----:B------:R-:W-:-:S00]  /*0f10*/  ERRBAR ;  /* 0x00000000000079ab */ /* 0x000fc00000000000 */
[----:B------:R-:W-:Y:S08]  /*0f20*/  CGAERRBAR ;  /* 0x00000000000075ab */ /* 0x000ff00000000000 */
[----:B------:R-:W-:Y:S01]  /*0f30*/  UCGABAR_ARV ;  /* 0x00000000000079c7 */ /* 0x000fe20008000000 */
[----:B------:R-:W-:Y:S05]  /*0f40*/  BRA `(.L_x_73) ;  /* 0x0000000000047947 */ /* 0x000fea0003800000 */
.L_x_72:
[----:B------:R-:W-:Y:S01]  /*0f50*/  NOP ;  /* 0x0000000000007918 */ /* 0x000fe20000000000 */
.L_x_73:
[----:B------:R-:W-:Y:S05]  /*0f60*/  BRA.U !UP1, `(.L_x_74) ;  /* 0x00000001090c7547 */ /* 0x000fea000b800000 */
[----:B------:R-:W-:Y:S01]  /*0f70*/  UCGABAR_WAIT ;  /* 0x0000000000007dc7 */ /* 0x000fe20008000000 */
[----:B------:R-:W-:Y:S01]  /*0f80*/  CCTL.IVALL ;  /* 0x00000000ff00798f */ /* 0x000fe20002000000 */
[----:B------:R-:W-:Y:S05]  /*0f90*/  BRA `(.L_x_75) ;  /* 0x0000000000047947 */ /* 0x000fea0003800000 */
.L_x_74:
[----:B------:R-:W-:Y:S06]  /*0fa0*/  BAR.SYNC.DEFER_BLOCKING 0x0 ;  /* 0x0000000000007b1d */ /* 0x000fec0000010000 */
.L_x_75:
[----:B------:R-:W2:Y:S01]  /*0fb0*/  LDS R5, [R0] ;  /* 0x0000000000057984 */ /* 0x000ea20000000800 */
[----:B------:R-:W-:-:S04]  /*0fc0*/  USHF.L.U32 UR4, UR4, 0x1, URZ ;  /* 0x0000000104047899 */ /* 0x000fc800080006ff */
[----:B------:R-:W-:Y:S01]  /*0fd0*/  UISETP.GE.AND UP0, UPT, UR4, UR5, UPT ;  /* 0x000000050400728c */ /* 0x000fe2000bf06270 */
[----:B--2--5:R-:W-:-:S05]  /*0fe0*/  FADD R5, R10, R5 ;  /* 0x000000050a057221 */ /* 0x024fca0000000000 */
[----:B------:R2:W-:Y:S03]  /*0ff0*/  STS [R0], R5 ;  /* 0x0000000500007388 */ /* 0x0005e60000000800 */
[----:B------:R-:W-:Y:S05]  /*1000*/  BRA.U !UP0, `(.L_x_76) ;  /* 0xfffffffd08787547 */ /* 0x000fea000b83ffff */
.L_x_67:
[----:B0-2---:R-:W-:-:S05]  /*1010*/  VIADD R0, R8, 0x1800000 ;  /* 0x0180000008007836 */ /* 0x005fca0000000000 */
[----:B------:R-:W-:-:S04]  /*1020*/  LOP3.LUT R0, R0, 0x7f800000, RZ, 0xc0, !PT ;  /* 0x7f80000000007812 */ /* 0x000fc800078ec0ff */
[----:B------:R-:W-:-:S13]  /*1030*/  ISETP.GT.U32.AND P0, PT, R0, 0x1ffffff, PT ;  /* 0x01ffffff0000780c */ /* 0x000fda0003f04070 */
[----:B------:R-:W-:Y:S05]  /*1040*/  @P0 BRA `(.L_x_77) ;  /* 0x00000000000c0947 */ /* 0x000fea0003800000 */
[----:B------:R-:W-:-:S07]  /*1050*/  MOV R4, 0x1070 ;  /* 0x0000107000047802 */ /* 0x000fce0000000f00 */
[----:B-1-34-:R-:W-:Y:S05]  /*1060*/  CALL.REL.NOINC `($__internal_1_$__cuda_sm20_rcp_rn_f32_slowpath) ;  /* 0x0000000400bc7944 */ /* 0x01afea0003c00000 */
[----:B------:R-:W-:Y:S05]  /*1070*/  BRA `(.L_x_78) ;  /* 0x0000000000107947 */ /* 0x000fea0003800000 */
.L_x_77:
[----:B------:R-:W0:Y:S02]  /*1080*/  MUFU.RCP R5, R8 ;  /* 0x0000000800057308 */ /* 0x000e240000001000 */
[----:B0-----:R-:W-:-:S04]  /*1090*/  FFMA R0, R5, R8, -1 ;  /* 0xbf80000005007423 */ /* 0x001fc80000000008 */
[----:B------:R-:W-:-:S04]  /*10a0*/  FADD.FTZ R0, -R0, -RZ ;  /* 0x800000ff00007221 */ /* 0x000fc80000010100 */
[----:B------:R-:W-:-:S07]  /*10b0*/  FFMA R0, R5, R0, R5 ;  /* 0x0000000005007223 */ /* 0x000fce0000000005 */
.L_x_78:
[----:B------:R-:W3:Y:S01]  /*10c0*/  S2R R23, SR_CgaCtaId ;  /* 0x0000000000177919 */ /* 0x000ee20000008800 */
[----:B------:R-:W-:Y:S02]  /*10d0*/  MOV R4, 0x400 ;  /* 0x0000040000047802 */ /* 0x000fe40000000f00 */
[----:B------:R-:W-:Y:S02]  /*10e0*/  ISETP.GE.AND P0, PT, R25, 0x1, PT ;  /* 0x000000011900780c */ /* 0x000fe40003f06270 */
[----:B---34-:R-:W-:-:S05]  /*10f0*/  LEA R6, R23, R4, 0x18 ;  /* 0x0000000417067211 */ /* 0x018fca00078ec0ff */
[----:B------:R-:W0:Y:S04]  /*1100*/  LDS R5, [R6] ;  /* 0x0000000006057984 */ /* 0x000e280000000800 */
[----:B-1----:R-:W1:Y:S01]  /*1110*/  LDS R7, [R6+0x800] ;  /* 0x0008000006077984 */ /* 0x002e620000000800 */
        /* <DEDUP_REMOVED lines=10> */
.L_x_81:
        /* <DEDUP_REMOVED lines=27> */
.L_x_80:
[----:B------:R-:W-:Y:S05]  /*1370*/  BSYNC.RECONVERGENT B0 ;  /* 0x0000000000007941 */ /* 0x000fea0003800200 */
.L_x_79:
[----:B------:R-:W-:Y:S05]  /*1380*/  @!P1 BRA `(.L_x_81) ;  /* 0xfffffffc008c9947 */ /* 0x000fea000383ffff */
[----:B------:R-:W-:Y:S05]  /*1390*/  EXIT ;  /* 0x000000000000794d */ /* 0x000fea0003800000 */
.L_x_54:
[----:B------:R-:W-:Y:S02]  /*13a0*/  HFMA2 R9, -RZ, RZ, 0, 9.5367431640625e-07 ;  /* 0x00000010ff097431 */ /* 0x000fe400000001ff */
[----:B------:R-:W-:-:S07]  /*13b0*/  IMAD.MOV.U32 R8, RZ, RZ, 0x1f ;  /* 0x0000001fff087424 */ /* 0x000fce00078e00ff */
[----:B0-2---:R-:W-:Y:S05]  /*13c0*/  WARPSYNC.COLLECTIVE R10, `(.L_x_82) ;  /* 0x000000000a087348 */ /* 0x005fea0003c00000 */
[----:B--2---:R1:W2:Y:S02]  /*13d0*/  SHFL.DOWN P0, R12, R11, R9, R8 ;  /* 0x080000090b0c7389 */ /* 0x0042a40000000008 */
[----:B012---:R-:W-:Y:S05]  /*13e0*/  ENDCOLLECTIVE ;  /* 0x000000000000791b */ /* 0x007fea0003800000 */
.L_x_82:
[----:B------:R-:W-:Y:S02]  /*13f0*/  IMAD.MOV.U32 R9, RZ, RZ, 0x8 ;  /* 0x00000008ff097424 */ /* 0x000fe400078e00ff */
[----:B------:R-:W-:-:S05]  /*1400*/  FADD R13, R11, R12 ;  /* 0x0000000c0b0d7221 */ /* 0x000fca0000000000 */
[----:B------:R-:W-:-:S07]  /*1410*/  MOV R11, R13 ;  /* 0x0000000d000b7202 */ /* 0x000fce0000000f00 */
[----:B------:R-:W-:Y:S05]  /*1420*/  WARPSYNC.COLLECTIVE R10, `(.L_x_83) ;  /* 0x000000000a087348 */ /* 0x000fea0003c00000 */
[----:B------:R0:W1:Y:S02]  /*1430*/  SHFL.DOWN P0, R12, R11, R9, R8 ;  /* 0x080000090b0c7389 */ /* 0x0000640000000008 */
[----:B01----:R-:W-:Y:S05]  /*1440*/  ENDCOLLECTIVE ;  /* 0x000000000000791b */ /* 0x003fea0003800000 */
.L_x_83:
[----:B------:R-:W-:Y:S02]  /*1450*/  IMAD.MOV.U32 R9, RZ, RZ, 0x4 ;  /* 0x00000004ff097424 */ /* 0x000fe400078e00ff */
[----:B------:R-:W-:-:S05]  /*1460*/  FADD R15, R13, R12 ;  /* 0x0000000c0d0f7221 */ /* 0x000fca0000000000 */
[----:B------:R-:W-:-:S07]  /*1470*/  MOV R11, R15 ;  /* 0x0000000f000b7202 */ /* 0x000fce0000000f00 */
[----:B------:R-:W-:Y:S05]  /*1480*/  WARPSYNC.COLLECTIVE R10, `(.L_x_84) ;  /* 0x000000000a087348 */ /* 0x000fea0003c00000 */
[----:B------:R0:W1:Y:S02]  /*1490*/  SHFL.DOWN P0, R12, R11, R9, R8 ;  /* 0x080000090b0c7389 */ /* 0x0000640000000008 */
[----:B01----:R-:W-:Y:S05]  /*14a0*/  ENDCOLLECTIVE ;  /* 0x000000000000791b */ /* 0x003fea0003800000 */
.L_x_84:
[----:B------:R-:W-:Y:S02]  /*14b0*/  HFMA2 R9, -RZ, RZ, 0, 1.1920928955078125e-07 ;  /* 0x00000002ff097431 */ /* 0x000fe400000001ff */
[----:B------:R-:W-:-:S05]  /*14c0*/  FADD R23, R15, R12 ;  /* 0x0000000c0f177221 */ /* 0x000fca0000000000 */
[----:B------:R-:W-:-:S07]  /*14d0*/  MOV R11, R23 ;  /* 0x00000017000b7202 */ /* 0x000fce0000000f00 */
[----:B------:R-:W-:Y:S05]  /*14e0*/  WARPSYNC.COLLECTIVE R10, `(.L_x_85) ;  /* 0x000000000a087348 */ /* 0x000fea0003c00000 */
[----:B------:R0:W1:Y:S02]  /*14f0*/  SHFL.DOWN P0, R12, R11, R9, R8 ;  /* 0x080000090b0c7389 */ /* 0x0000640000000008 */
[----:B01----:R-:W-:Y:S05]  /*1500*/  ENDCOLLECTIVE ;  /* 0x000000000000791b */ /* 0x003fea0003800000 */
.L_x_85:
[----:B------:R-:W-:Y:S01]  /*1510*/  MOV R9, 0x1 ;  /* 0x0000000100097802 */ /* 0x000fe20000000f00 */
[----:B------:R-:W-:-:S04]  /*1520*/  FADD R27, R23, R12 ;  /* 0x0000000c171b7221 */ /* 0x000fc80000000000 */
[----:B------:R-:W-:-:S07]  /*1530*/  IMAD.MOV.U32 R11, RZ, RZ, R27 ;  /* 0x000000ffff0b7224 */ /* 0x000fce00078e001b */
[----:B------:R-:W-:Y:S05]  /*1540*/  WARPSYNC.COLLECTIVE R10, `(.L_x_86) ;  /* 0x000000000a087348 */ /* 0x000fea0003c00000 */
[----:B------:R0:W1:Y:S02]  /*1550*/  SHFL.DOWN P0, R12, R11, R9, R8 ;  /* 0x080000090b0c7389 */ /* 0x0000640000000008 */
[----:B01----:R-:W-:Y:S05]  /*1560*/  ENDCOLLECTIVE ;  /* 0x000000000000791b */ /* 0x003fea0003800000 */
.L_x_86:
[----:B------:R-:W-:Y:S05]  /*1570*/  BRA `(.L_x_87) ;  /* 0xfffffff000d47947 */ /* 0x000fea000383ffff */
.L_x_56:
[----:B------:R-:W-:Y:S02]  /*1580*/  HFMA2 R9, -RZ, RZ, 0, 9.5367431640625e-07 ;  /* 0x00000010ff097431 */ /* 0x000fe400000001ff */
[----:B------:R-:W-:-:S07]  /*1590*/  IMAD.MOV.U32 R8, RZ, RZ, 0x1f ;  /* 0x0000001fff087424 */ /* 0x000fce00078e00ff */
[----:B0-2---:R-:W-:Y:S05]  /*15a0*/  WARPSYNC.COLLECTIVE R10, `(.L_x_88) ;  /* 0x000000000a087348 */ /* 0x005fea0003c00000 */
[----:B--2---:R1:W2:Y:S02]  /*15b0*/  SHFL.DOWN P0, R12, R11, R9, R8 ;  /* 0x080000090b0c7389 */ /* 0x0042a40000000008 */
[----:B012---:R-:W-:Y:S05]  /*15c0*/  ENDCOLLECTIVE ;  /* 0x000000000000791b */ /* 0x007fea0003800000 */
.L_x_88:
[----:B------:R-:W-:Y:S02]  /*15d0*/  HFMA2 R9, -RZ, RZ, 0, 4.76837158203125e-07 ;  /* 0x00000008ff097431 */ /* 0x000fe400000001ff */
[----:B------:R-:W-:-:S05]  /*15e0*/  FADD R13, R11, R12 ;  /* 0x0000000c0b0d7221 */ /* 0x000fca0000000000 */
[----:B------:R-:W-:-:S07]  /*15f0*/  MOV R11, R13 ;  /* 0x0000000d000b7202 */ /* 0x000fce0000000f00 */
[----:B------:R-:W-:Y:S05]  /*1600*/  WARPSYNC.COLLECTIVE R10, `(.L_x_89) ;  /* 0x000000000a087348 */ /* 0x000fea0003c00000 */
[----:B------:R0:W1:Y:S02]  /*1610*/  SHFL.DOWN P0, R12, R11, R9, R8 ;  /* 0x080000090b0c7389 */ /* 0x0000640000000008 */
[----:B01----:R-:W-:Y:S05]  /*1620*/  ENDCOLLECTIVE ;  /* 0x000000000000791b */ /* 0x003fea0003800000 */
.L_x_89:
[----:B------:R-:W-:Y:S01]  /*1630*/  MOV R9, 0x4 ;  /* 0x0000000400097802 */ /* 0x000fe20000000f00 */
[----:B------:R-:W-:-:S04]  /*1640*/  FADD R15, R13, R12 ;  /* 0x0000000c0d0f7221 */ /* 0x000fc80000000000 */
[----:B------:R-:W-:-:S07]  /*1650*/  IMAD.MOV.U32 R11, RZ, RZ, R15 ;  /* 0x000000ffff0b7224 */ /* 0x000fce00078e000f */
[----:B------:R-:W-:Y:S05]  /*1660*/  WARPSYNC.COLLECTIVE R10, `(.L_x_90) ;  /* 0x000000000a087348 */ /* 0x000fea0003c00000 */
[----:B------:R0:W1:Y:S02]  /*1670*/  SHFL.DOWN P0, R12, R11, R9, R8 ;  /* 0x080000090b0c7389 */ /* 0x0000640000000008 */
[----:B01----:R-:W-:Y:S05]  /*1680*/  ENDCOLLECTIVE ;  /* 0x000000000000791b */ /* 0x003fea0003800000 */
.L_x_90:
[----:B------:R-:W-:Y:S02]  /*1690*/  IMAD.MOV.U32 R9, RZ, RZ, 0x2 ;  /* 0x00000002ff097424 */ /* 0x000fe400078e00ff */
[----:B------:R-:W-:-:S05]  /*16a0*/  FADD R23, R15, R12 ;  /* 0x0000000c0f177221 */ /* 0x000fca0000000000 */
[----:B------:R-:W-:-:S07]  /*16b0*/  MOV R11, R23 ;  /* 0x00000017000b7202 */ /* 0x000fce0000000f00 */
[----:B------:R-:W-:Y:S05]  /*16c0*/  WARPSYNC.COLLECTIVE R10, `(.L_x_91) ;  /* 0x000000000a087348 */ /* 0x000fea0003c00000 */
[----:B------:R0:W1:Y:S02]  /*16d0*/  SHFL.DOWN P0, R12, R11, R9, R8 ;  /* 0x080000090b0c7389 */ /* 0x0000640000000008 */
[----:B01----:R-:W-:Y:S05]  /*16e0*/  ENDCOLLECTIVE ;  /* 0x000000000000791b */ /* 0x003fea0003800000 */
.L_x_91:
[----:B------:R-:W-:Y:S02]  /*16f0*/  HFMA2 R9, -RZ, RZ, 0, 5.9604644775390625e-08 ;  /* 0x00000001ff097431 */ /* 0x000fe400000001ff */
[----:B------:R-:W-:-:S05]  /*1700*/  FADD R27, R23, R12 ;  /* 0x0000000c171b7221 */ /* 0x000fca0000000000 */
[----:B------:R-:W-:-:S07]  /*1710*/  MOV R11, R27 ;  /* 0x0000001b000b7202 */ /* 0x000fce0000000f00 */
[----:B------:R-:W-:Y:S05]  /*1720*/  WARPSYNC.COLLECTIVE R10, `(.L_x_92) ;  /* 0x000000000a087348 */ /* 0x000fea0003c00000 */
[----:B------:R0:W1:Y:S02]  /*1730*/  SHFL.DOWN P0, R12, R11, R9, R8 ;  /* 0x080000090b0c7389 */ /* 0x0000640000000008 */
[----:B01----:R-:W-:Y:S05]  /*1740*/  ENDCOLLECTIVE ;  /* 0x000000000000791b */ /* 0x003fea0003800000 */
.L_x_92:
[----:B------:R-:W-:Y:S05]  /*1750*/  BRA `(.L_x_93) ;  /* 0xfffffff000a87947 */ /* 0x000fea000383ffff */
        .weak           $__internal_1_$__cuda_sm20_rcp_rn_f32_slowpath
        .type           $__internal_1_$__cuda_sm20_rcp_rn_f32_slowpath,@function
        .size           $__internal_1_$__cuda_sm20_rcp_rn_f32_slowpath,(.L_x_295 - $__internal_1_$__cuda_sm20_rcp_rn_f32_slowpath)
$__internal_1_$__cuda_sm20_rcp_rn_f32_slowpath:
        /* <DEDUP_REMOVED lines=16> */
.L_x_94:
        /* <DEDUP_REMOVED lines=33> */
.L_x_96:
[----:B------:R0:W1:Y:S02]  /*1a70*/  MUFU.RCP R5, R0 ;  /* 0x0000000000057308 */ /* 0x0000640000001000 */
.L_x_95:
[----:B0123--:R-:W-:Y:S02]  /*1a80*/  MOV R0, R5 ;  /* 0x0000000500007202 */ /* 0x00ffe40000000f00 */
[----:B------:R-:W-:-:S04]  /*1a90*/  MOV R5, 0x0 ;  /* 0x0000000000057802 */ /* 0x000fc80000000f00 */
[----:B------:R-:W-:Y:S05]  /*1aa0*/  RET.REL.NODEC R4 `(_Z24_layer_norm_simple_dsmemILm512EEvPfS0_S0_S0_m) ;  /* 0xffffffe404547950 */ /* 0x000fea0003c3ffff */
.L_x_97:
        /* <DEDUP_REMOVED lines=13> */
.L_x_295:


//--------------------- .text._Z24_layer_norm_simple_dsmemILm256EEvPfS0_S0_S0_m --------------------------
	.section	.text._Z24_layer_norm_simple_dsmemILm256EEvPfS0_S0_S0_m,"ax",@progbits
	.align	128
        .global         _Z24_layer_norm_simple_dsmemILm256EEvPfS0_S0_S0_m
        .type           _Z24_layer_norm_simple_dsmemILm256EEvPfS0_S0_S0_m,@function
        .size           _Z24_layer_norm_simple_dsmemILm256EEvPfS0_S0_S0_m,(.L_x_296 - _Z24_layer_norm_simple_dsmemILm256EEvPfS0_S0_S0_m)
        .other          _Z24_layer_norm_simple_dsmemILm256EEvPfS0_S0_S0_m,@"STO_CUDA_ENTRY STV_DEFAULT"
_Z24_layer_norm_simple_dsmemILm256EEvPfS0_S0_S0_m:
.text._Z24_layer_norm_simple_dsmemILm256EEvPfS0_S0_S0_m:
        /* <DEDUP_REMOVED lines=54> */
.L_x_101:
        /* <DEDUP_REMOVED lines=17> */
.L_x_100:
[----:B------:R-:W-:Y:S05]  /*0470*/  BSYNC.RECONVERGENT B0 ;  /* 0x0000000000007941 */ /* 0x000fea0003800200 */
.L_x_99:
[----:B------:R-:W-:Y:S05]  /*0480*/  @!P1 BRA `(.L_x_101) ;  /* 0xfffffffc00b49947 */ /* 0x000fea000383ffff */
.L_x_98:
        /* <DEDUP_REMOVED lines=48> */
[----:B--2---:R-:W1:Y:S02]  /*0790*/  SHFL.DOWN PT, R12, R11, 0x10, 0x1f ;  /* 0x0a001f000b0c7f89 */ /* 0x004e6400000e0000 */
[----:B-1----:R-:W-:-:S05]  /*07a0*/  FADD R13, R11, R12 ;  /* 0x0000000c0b0d7221 */ /* 0x002fca0000000000 */
[----:B------:R-:W1:Y:S02]  /*07b0*/  SHFL.DOWN PT, R12, R13, 0x8, 0x1f ;  /* 0x09001f000d0c7f89 */ /* 0x000e6400000e0000 */
[----:B-1----:R-:W-:-:S05]  /*07c0*/  FADD R15, R13, R12 ;  /* 0x0000000c0d0f7221 */ /* 0x002fca0000000000 */
[----:B------:R-:W1:Y:S02]  /*07d0*/  SHFL.DOWN PT, R12, R15, 0x4, 0x1f ;  /* 0x08801f000f0c7f89 */ /* 0x000e6400000e0000 */
[----:B-1----:R-:W-:-:S05]  /*07e0*/  FADD R23, R15, R12 ;  /* 0x0000000c0f177221 */ /* 0x002fca0000000000 */
[----:B------:R-:W1:Y:S02]  /*07f0*/  SHFL.DOWN PT, R12, R23, 0x2, 0x1f ;  /* 0x08401f00170c7f89 */ /* 0x000e6400000e0000 */
[----:B-1----:R-:W-:-:S05]  /*0800*/  FADD R27, R23, R12 ;  /* 0x0000000c171b7221 */ /* 0x002fca0000000000 */
[----:B------:R1:W2:Y:S02]  /*0810*/  SHFL.DOWN PT, R12, R27, 0x1, 0x1f ;  /* 0x08201f001b0c7f89 */ /* 0x0002a400000e0000 */
.L_x_136:
[----:B------:R-:W-:Y:S01]  /*0820*/  ISETP.NE.AND P0, PT, R24, RZ, PT ;  /* 0x000000ff1800720c */ /* 0x000fe20003f05270 */
[----:B--2---:R-:W-:-:S12]  /*0830*/  FADD R12, R27, R12 ;  /* 0x0000000c1b0c7221 */ /* 0x004fd80000000000 */
[----:B------:R-:W-:Y:S05]  /*0840*/  @P0 BRA `(.L_x_104) ;  /* 0x00000000004c0947 */ /* 0x000fea0003800000 */
[----:B------:R3:W-:Y:S01]  /*0850*/  STS [R7], R12 ;  /* 0x0000000c07007388 */ /* 0x0007e20000000800 */
[----:B------:R-:W-:Y:S05]  /*0860*/  BRA `(.L_x_104) ;  /* 0x0000000000447947 */ /* 0x000fea0003800000 */
.L_x_102:
[----:B------:R-:W-:Y:S05]  /*0870*/  @!P0 BRA `(.L_x_104) ;  /* 0x0000000000408947 */ /* 0x000fea0003800000 */
        /* <DEDUP_REMOVED lines=13> */
.L_x_142:
[----:B------:R-:W-:Y:S01]  /*0950*/  LOP3.LUT P0, RZ, R24, 0x1f, RZ, 0xc0, !PT ;  /* 0x0000001f18ff7812 */ /* 0x000fe2000780c0ff */
[----:B--2---:R-:W-:-:S12]  /*0960*/  FADD R12, R27, R12 ;  /* 0x0000000c1b0c7221 */ /* 0x004fd80000000000 */
[----:B------:R2:W-:Y:S02]  /*0970*/  @!P0 STS [R7+0x400], R12 ;  /* 0x0004000c07008388 */ /* 0x0005e40000000800 */
.L_x_104:
[----:B------:R-:W-:Y:S05]  /*0980*/  WARPSYNC.ALL ;  /* 0x0000000000007948 */ /* 0x000fea0003800000 */
[----:B------:R-:W-:Y:S01]  /*0990*/  BAR.SYNC.DEFER_BLOCKING 0x0 ;  /* 0x0000000000007b1d */ /* 0x000fe20000010000 */
[----:B------:R-:W-:-:S05]  /*09a0*/  UISETP.GE.AND UP0, UPT, UR5, 0x2, UPT ;  /* 0x000000020500788c */ /* 0x000fca000bf06270 */
[----:B0-----:R-:W0:Y:S04]  /*09b0*/  LDS R9, [R7+0x400] ;  /* 0x0004000007097984 */ /* 0x001e280000000800 */
[----:B0-----:R-:W-:Y:S04]  /*09c0*/  STS [R0], R9 ;  /* 0x0000000900007388 */ /* 0x001fe80000000800 */
[----:B------:R-:W0:Y:S04]  /*09d0*/  LDS R11, [R7] ;  /* 0x00000000070b7984 */ /* 0x000e280000000800 */
[----:B0-----:R0:W-:Y:S01]  /*09e0*/  STS [R6], R11 ;  /* 0x0000000b06007388 */ /* 0x0011e20000000800 */
        /* <DEDUP_REMOVED lines=8> */
.L_x_115:
[----:B0-----:R-:W-:-:S04]  /*0a70*/  LOP3.LUT R11, R4, UR4, RZ, 0x3c, !PT ;  /* 0x00000004040b7c12 */ /* 0x001fc8000f8e3cff */
        /* <DEDUP_REMOVED lines=8> */
.L_x_107:
[----:B------:R-:W-:Y:S01]  /*0b00*/  NOP ;  /* 0x0000000000007918 */ /* 0x000fe20000000000 */
.L_x_108:
[----:B------:R-:W-:Y:S05]  /*0b10*/  BRA.U !UP1, `(.L_x_109) ;  /* 0x00000001090c7547 */ /* 0x000fea000b800000 */
[----:B------:R-:W-:Y:S01]  /*0b20*/  UCGABAR_WAIT ;  /* 0x0000000000007dc7 */ /* 0x000fe20008000000 */
[----:B------:R-:W-:Y:S01]  /*0b30*/  CCTL.IVALL ;  /* 0x00000000ff00798f */ /* 0x000fe20002000000 */
[----:B------:R-:W-:Y:S05]  /*0b40*/  BRA `(.L_x_110) ;  /* 0x0000000000047947 */ /* 0x000fea0003800000 */
.L_x_109:
[----:B------:R-:W-:Y:S06]  /*0b50*/  BAR.SYNC.DEFER_BLOCKING 0x0 ;  /* 0x0000000000007b1d */ /* 0x000fec0000010000 */
.L_x_110:
[----:B------:R0:W5:Y:S01]  /*0b60*/  LD.E R10, desc[UR6][R10.64] ;  /* 0x000000060a0a7980 */ /* 0x000162000c101900 */
[----:B------:R-:W-:Y:S05]  /*0b70*/  BRA.U !UP1, `(.L_x_111) ;  /* 0x0000000109147547 */ /* 0x000fea000b800000 */
[----:B------:R-:W-:Y:S06]  /*0b80*/  MEMBAR.ALL.GPU ;  /* 0x0000000000007992 */ /* 0x000fec000000a000 */
[----:B------:R-:W-:-:S00]  /*0b90*/  ERRBAR ;  /* 0x00000000000079ab */ /* 0x000fc00000000000 */
[----:B------:R-:W-:Y:S08]  /*0ba0*/  CGAERRBAR ;  /* 0x00000000000075ab */ /* 0x000ff00000000000 */
[----:B------:R-:W-:Y:S01]  /*0bb0*/  UCGABAR_ARV ;  /* 0x00000000000079c7 */ /* 0x000fe20008000000 */
[----:B------:R-:W-:Y:S05]  /*0bc0*/  BRA `(.L_x_112) ;  /* 0x0000000000047947 */ /* 0x000fea0003800000 */
.L_x_111:
[----:B------:R-:W-:Y:S01]  /*0bd0*/  NOP ;  /* 0x0000000000007918 */ /* 0x000fe20000000000 */
.L_x_112:
[----:B------:R-:W-:Y:S05]  /*0be0*/  BRA.U !UP1, `(.L_x_113) ;  /* 0x00000001090c7547 */ /* 0x000fea000b800000 */
[----:B------:R-:W-:Y:S01]  /*0bf0*/  UCGABAR_WAIT ;  /* 0x0000000000007dc7 */ /* 0x000fe20008000000 */
[----:B------:R-:W-:Y:S01]  /*0c00*/  CCTL.IVALL ;  /* 0x00000000ff00798f */ /* 0x000fe20002000000 */
[----:B------:R-:W-:Y:S05]  /*0c10*/  BRA `(.L_x_114) ;  /* 0x0000000000047947 */ /* 0x000fea0003800000 */
.L_x_113:
[----:B------:R-:W-:Y:S06]  /*0c20*/  BAR.SYNC.DEFER_BLOCKING 0x0 ;  /* 0x0000000000007b1d */ /* 0x000fec0000010000 */
.L_x_114:
[----:B--23--:R-:W2:Y:S01]  /*0c30*/  LDS R7, [R6] ;  /* 0x0000000006077984 */ /* 0x00cea20000000800 */
[----:B------:R-:W-:-:S04]  /*0c40*/  USHF.L.U32 UR4, UR4, 0x1, URZ ;  /* 0x0000000104047899 */ /* 0x000fc800080006ff */
[----:B------:R-:W-:Y:S01]  /*0c50*/  UISETP.GE.AND UP0, UPT, UR4, UR5, UPT ;  /* 0x000000050400728c */ /* 0x000fe2000bf06270 */
[----:B--2--5:R-:W-:-:S05]  /*0c60*/  FADD R7, R10, R7 ;  /* 0x000000070a077221 */ /* 0x024fca0000000000 */
[----:B------:R4:W-:Y:S03]  /*0c70*/  STS [R6], R7 ;  /* 0x0000000706007388 */ /* 0x0009e60000000800 */
[----:B------:R-:W-:Y:S05]  /*0c80*/  BRA.U !UP0, `(.L_x_115) ;  /* 0xfffffffd08787547 */ /* 0x000fea000b83ffff */
.L_x_106:
[----:B------:R-:W5:Y:S01]  /*0c90*/  LDCU.64 UR8, c[0x0][0x3a0] ;  /* 0x00007400ff0877ac */ /* 0x000f620008000a00 */
[----:B------:R-:W-:Y:S01]  /*0ca0*/  UISETP.GE.AND UP0, UPT, UR5, 0x2, UPT ;  /* 0x000000020500788c */ /* 0x000fe2000bf06270 */
[----:B-----5:R-:W0:Y:S08]  /*0cb0*/  I2F.U64 R8, UR8 ;  /* 0x0000000800087d12 */ /* 0x020e300008301000 */
[----:B------:R-:W-:Y:S05]  /*0cc0*/  BRA.U !UP0, `(.L_x_116) ;  /* 0x0000000108a47547 */ /* 0x000fea000b800000 */
[----:B------:R-:W2:Y:S01]  /*0cd0*/  S2R R10, SR_SWINHI ;  /* 0x00000000000a7919 */ /* 0x000ea20000002f00 */
[----:B------:R-:W5:Y:S02]  /*0ce0*/  LDCU UR4, c[0x0][0x36c] ;  /* 0x00006d80ff0477ac */ /* 0x000f640008000800 */
[----:B-----5:R-:W-:-:S03]  /*0cf0*/  UISETP.EQ.U32.AND UP1, UPT, UR4, 0x1, UPT ;  /* 0x000000010400788c */ /* 0x020fc6000bf22070 */
[----:B------:R-:W-:Y:S01]  /*0d00*/  UMOV UR4, 0x1 ;  /* 0x0000000100047882 */ /* 0x000fe20000000000 */
[----:B0---4-:R-:W-:Y:S02]  /*0d10*/  MOV R6, R5 ;  /* 0x0000000500067202 */ /* 0x011fe40000000f00 */
[----:B--23--:R-:W-:-:S03]  /*0d20*/  MOV R7, R10 ;  /* 0x0000000a00077202 */ /* 0x00cfc60000000f00 */
[----:B------:R-:W-:-:S07]  /*0d30*/  IMAD.WIDE.U32 R6, R24, 0x4, R6 ;  /* 0x0000000418067825 */ /* 0x000fce00078e0006 */
.L_x_125:
[----:B0-----:R-:W-:-:S04]  /*0d40*/  LOP3.LUT R11, R4, UR4, RZ, 0x3c, !PT ;  /* 0x00000004040b7c12 */ /* 0x001fc8000f8e3cff */
        /* <DEDUP_REMOVED lines=8> */
.L_x_117:
[----:B------:R-:W-:Y:S01]  /*0dd0*/  NOP ;  /* 0x0000000000007918 */ /* 0x000fe20000000000 */
.L_x_118:
[----:B------:R-:W-:Y:S05]  /*0de0*/  BRA.U !UP1, `(.L_x_119) ;  /* 0x00000001090c7547 */ /* 0x000fea000b800000 */
[----:B------:R-:W-:Y:S01]  /*0df0*/  UCGABAR_WAIT ;  /* 0x0000000000007dc7 */ /* 0x000fe20008000000 */
[----:B------:R-:W-:Y:S01]  /*0e00*/  CCTL.IVALL ;  /* 0x00000000ff00798f */ /* 0x000fe20002000000 */
[----:B------:R-:W-:Y:S05]  /*0e10*/  BRA `(.L_x_120) ;  /* 0x0000000000047947 */ /* 0x000fea0003800000 */
.L_x_119:
[----:B------:R-:W-:Y:S06]  /*0e20*/  BAR.SYNC.DEFER_BLOCKING 0x0 ;  /* 0x0000000000007b1d */ /* 0x000fec0000010000 */
.L_x_120:
[----:B------:R0:W5:Y:S01]  /*0e30*/  LD.E R10, desc[UR6][R10.64] ;  /* 0x000000060a0a7980 */ /* 0x000162000c101900 */
[----:B------:R-:W-:Y:S05]  /*0e40*/  BRA.U !UP1, `(.L_x_121) ;  /* 0x0000000109147547 */ /* 0x000fea000b800000 */
[----:B------:R-:W-:Y:S06]  /*0e50*/  MEMBAR.ALL.GPU ;  /* 0x0000000000007992 */ /* 0x000fec000000a000 */
[----:B------:R-:W-:-:S00]  /*0e60*/  ERRBAR ;  /* 0x00000000000079ab */ /* 0x000fc00000000000 */
[----:B------:R-:W-:Y:S08]  /*0e70*/  CGAERRBAR ;  /* 0x00000000000075ab */ /* 0x000ff00000000000 */
[----:B------:R-:W-:Y:S01]  /*0e80*/  UCGABAR_ARV ;  /* 0x00000000000079c7 */ /* 0x000fe20008000000 */
[----:B------:R-:W-:Y:S05]  /*0e90*/  BRA `(.L_x_122) ;  /* 0x0000000000047947 */ /* 0x000fea0003800000 */
.L_x_121:
[----:B------:R-:W-:Y:S01]  /*0ea0*/  NOP ;  /* 0x0000000000007918 */ /* 0x000fe20000000000 */
.L_x_122:
[----:B------:R-:W-:Y:S05]  /*0eb0*/  BRA.U !UP1, `(.L_x_123) ;  /* 0x00000001090c7547 */ /* 0x000fea000b800000 */
[----:B------:R-:W-:Y:S01]  /*0ec0*/  UCGABAR_WAIT ;  /* 0x0000000000007dc7 */ /* 0x000fe20008000000 */
[----:B------:R-:W-:Y:S01]  /*0ed0*/  CCTL.IVALL ;  /* 0x00000000ff00798f */ /* 0x000fe20002000000 */
[----:B------:R-:W-:Y:S05]  /*0ee0*/  BRA `(.L_x_124) ;  /* 0x0000000000047947 */ /* 0x000fea0003800000 */
.L_x_123:
[----:B------:R-:W-:Y:S06]  /*0ef0*/  BAR.SYNC.DEFER_BLOCKING 0x0 ;  /* 0x0000000000007b1d */ /* 0x000fec0000010000 */
.L_x_124:
[----:B------:R-:W2:Y:S01]  /*0f00*/  LDS R5, [R0] ;  /* 0x0000000000057984 */ /* 0x000ea20000000800 */
[----:B------:R-:W-:-:S04]  /*0f10*/  USHF.L.U32 UR4, UR4, 0x1, URZ ;  /* 0x0000000104047899 */ /* 0x000fc800080006ff */
[----:B------:R-:W-:Y:S01]  /*0f20*/  UISETP.GE.AND UP0, UPT, UR4, UR5, UPT ;  /* 0x000000050400728c */ /* 0x000fe2000bf06270 */
[----:B--2--5:R-:W-:-:S05]  /*0f30*/  FADD R5, R10, R5 ;  /* 0x000000050a057221 */ /* 0x024fca0000000000 */
[----:B------:R2:W-:Y:S03]  /*0f40*/  STS [R0], R5 ;  /* 0x0000000500007388 */ /* 0x0005e60000000800 */
[----:B------:R-:W-:Y:S05]  /*0f50*/  BRA.U !UP0, `(.L_x_125) ;  /* 0xfffffffd08787547 */ /* 0x000fea000b83ffff */
.L_x_116:
[----:B0-2---:R-:W-:-:S05]  /*0f60*/  VIADD R0, R8, 0x1800000 ;  /* 0x0180000008007836 */ /* 0x005fca0000000000 */
[----:B------:R-:W-:-:S04]  /*0f70*/  LOP3.LUT R0, R0, 0x7f800000, RZ, 0xc0, !PT ;  /* 0x7f80000000007812 */ /* 0x000fc800078ec0ff */
[----:B------:R-:W-:-:S13]  /*0f80*/  ISETP.GT.U32.AND P0, PT, R0, 0x1ffffff, PT ;  /* 0x01ffffff0000780c */ /* 0x000fda0003f04070 */
[----:B------:R-:W-:Y:S05]  /*0f90*/  @P0 BRA `(.L_x_126) ;  /* 0x00000000000c0947 */ /* 0x000fea0003800000 */
[----:B------:R-:W-:-:S07]  /*0fa0*/  MOV R4, 0xfc0 ;  /* 0x00000fc000047802 */ /* 0x000fce0000000f00 */
[----:B-1-34-:R-:W-:Y:S05]  /*0fb0*/  CALL.REL.NOINC `($__internal_2_$__cuda_sm20_rcp_rn_f32_slowpath) ;  /* 0x0000000400bc7944 */ /* 0x01afea0003c00000 */
[----:B------:R-:W-:Y:S05]  /*0fc0*/  BRA `(.L_x_127) ;  /* 0x0000000000107947 */ /* 0x000fea0003800000 */
.L_x_126:
[----:B------:R-:W0:Y:S02]  /*0fd0*/  MUFU.RCP R5, R8 ;  /* 0x0000000800057308 */ /* 0x000e240000001000 */
[----:B0-----:R-:W-:-:S04]  /*0fe0*/  FFMA R0, R5, R8, -1 ;  /* 0xbf80000005007423 */ /* 0x001fc80000000008 */
[----:B------:R-:W-:-:S04]  /*0ff0*/  FADD.FTZ R0, -R0, -RZ ;  /* 0x800000ff00007221 */ /* 0x000fc80000010100 */
[----:B------:R-:W-:-:S07]  /*1000*/  FFMA R0, R5, R0, R5 ;  /* 0x0000000005007223 */ /* 0x000fce0000000005 */
.L_x_127:
[----:B------:R-:W4:Y:S01]  /*1010*/  S2R R23, SR_CgaCtaId ;  /* 0x0000000000177919 */ /* 0x000f220000008800 */
[----:B------:R-:W-:Y:S02]  /*1020*/  MOV R4, 0x400 ;  /* 0x0000040000047802 */ /* 0x000fe40000000f00 */
[----:B------:R-:W-:Y:S02]  /*1030*/  ISETP.GE.AND P0, PT, R25, 0x1, PT ;  /* 0x000000011900780c */ /* 0x000fe40003f06270 */
[----:B----4-:R-:W-:-:S05]  /*1040*/  LEA R6, R23, R4, 0x18 ;  /* 0x0000000417067211 */ /* 0x010fca00078ec0ff */
[----:B------:R-:W0:Y:S04]  /*1050*/  LDS R5, [R6] ;  /* 0x0000000006057984 */ /* 0x000e280000000800 */
[----:B---3--:R-:W2:Y:S01]  /*1060*/  LDS R7, [R6+0x400] ;  /* 0x0004000006077984 */ /* 0x008ea20000000800 */
[----:B0-----:R-:W-:-:S04]  /*1070*/  FMUL R22, R5, R0 ;  /* 0x0000000005167220 */ /* 0x001fc80000400000 */
[----:B------:R-:W-:-:S04]  /*1080*/  FMUL R4, R22, R22 ;  /* 0x0000001616047220 */ /* 0x000fc80000400000 */
[----:B--2---:R-:W-:Y:S01]  /*1090*/  FFMA R4, R7, R0, -R4 ;  /* 0x0000000007047223 */ /* 0x004fe20000000804 */
[----:B------:R-:W-:Y:S06]  /*10a0*/  @!P0 EXIT ;  /* 0x000000000000894d */ /* 0x000fec0003800000 */
[----:B------:R-:W-:Y:S01]  /*10b0*/  FADD R4, R4, 9.9999997473787516356e-06 ;  /* 0x3727c5ac04047421 */ /* 0x000fe20000000000 */
[----:B------:R-:W-:-:S04]  /*10c0*/  UMOV UR4, URZ ;  /* 0x000000ff00047c82 */ /* 0x000fc80008000000 */
[----:B------:R-:W-:-:S13]  /*10d0*/  FSETP.GEU.AND P0, PT, |R4|, 1.175494350822287508e-38, PT ;  /* 0x008000000400780b */ /* 0x000fda0003f0e200 */
[----:B------:R-:W-:-:S04]  /*10e0*/  @!P0 FMUL R4, R4, 16777216 ;  /* 0x4b80000004048820 */ /* 0x000fc80000400000 */
[----:B------:R-:W0:Y:S02]  /*10f0*/  MUFU.RSQ R0, R4 ;  /* 0x0000000400007308 */ /* 0x000e240000001400 */
[----:B0-----:R-:W-:-:S07]  /*1100*/  @!P0 FMUL R0, R0, 4096 ;  /* 0x4580000000008820 */ /* 0x001fce0000400000 */
.L_x_130:
[----:B-1----:R-:W-:Y:S01]  /*1110*/  IADD3 R27, PT, PT, R24, UR4, RZ ;  /* 0x00000004181b7c10 */ /* 0x002fe2000fffe0ff */
        /* <DEDUP_REMOVED lines=26> */
.L_x_129:
[----:B------:R-:W-:Y:S05]  /*12c0*/  BSYNC.RECONVERGENT B0 ;  /* 0x0000000000007941 */ /* 0x000fea0003800200 */
.L_x_128:
[----:B------:R-:W-:Y:S05]  /*12d0*/  @!P1 BRA `(.L_x_130) ;  /* 0xfffffffc008c9947 */ /* 0x000fea000383ffff */
[----:B------:R-:W-:Y:S05]  /*12e0*/  EXIT ;  /* 0x000000000000794d */ /* 0x000fea0003800000 */
.L_x_103:
[----:B0-----:R-:W-:Y:S02]  /*12f0*/  HFMA2 R9, -RZ, RZ, 0, 9.5367431640625e-07 ;  /* 0x00000010ff097431 */ /* 0x001fe400000001ff */
[----:B------:R-:W-:-:S07]  /*1300*/  IMAD.MOV.U32 R8, RZ, RZ, 0x1f ;  /* 0x0000001fff087424 */ /* 0x000fce00078e00ff */
[----:B--2---:R-:W-:Y:S05]  /*1310*/  WARPSYNC.COLLECTIVE R10, `(.L_x_131) ;  /* 0x000000000a087348 */ /* 0x004fea0003c00000 */
[----:B--2---:R0:W1:Y:S02]  /*1320*/  SHFL.DOWN P0, R12, R11, R9, R8 ;  /* 0x080000090b0c7389 */ /* 0x0040640000000008 */
[----:B01----:R-:W-:Y:S05]  /*1330*/  ENDCOLLECTIVE ;  /* 0x000000000000791b */ /* 0x003fea0003800000 */
.L_x_131:
[----:B------:R-:W-:Y:S02]  /*1340*/  IMAD.MOV.U32 R9, RZ, RZ, 0x8 ;  /* 0x00000008ff097424 */ /* 0x000fe400078e00ff */
[----:B------:R-:W-:-:S05]  /*1350*/  FADD R13, R11, R12 ;  /* 0x0000000c0b0d7221 */ /* 0x000fca0000000000 */
[----:B------:R-:W-:-:S07]  /*1360*/  MOV R11, R13 ;  /* 0x0000000d000b7202 */ /* 0x000fce0000000f00 */
[----:B------:R-:W-:Y:S05]  /*1370*/  WARPSYNC.COLLECTIVE R10, `(.L_x_132) ;  /* 0x000000000a087348 */ /* 0x000fea0003c00000 */
[----:B------:R0:W1:Y:S02]  /*1380*/  SHFL.DOWN P0, R12, R11, R9, R8 ;  /* 0x080000090b0c7389 */ /* 0x0000640000000008 */
[----:B01----:R-:W-:Y:S05]  /*1390*/  ENDCOLLECTIVE ;  /* 0x000000000000791b */ /* 0x003fea0003800000 */
.L_x_132:
[----:B------:R-:W-:Y:S02]  /*13a0*/  IMAD.MOV.U32 R9, RZ, RZ, 0x4 ;  /* 0x00000004ff097424 */ /* 0x000fe400078e00ff */
[----:B------:R-:W-:-:S05]  /*13b0*/  FADD R15, R13, R12 ;  /* 0x0000000c0d0f7221 */ /* 0x000fca0000000000 */
[----:B------:R-:W-:-:S07]  /*13c0*/  MOV R11, R15 ;  /* 0x0000000f000b7202 */ /* 0x000fce0000000f00 */
[----:B------:R-:W-:Y:S05]  /*13d0*/  WARPSYNC.COLLECTIVE R10, `(.L_x_133) ;  /* 0x000000000a087348 */ /* 0x000fea0003c00000 */
[----:B------:R0:W1:Y:S02]  /*13e0*/  SHFL.DOWN P0, R12, R11, R9, R8 ;  /* 0x080000090b0c7389 */ /* 0x0000640000000008 */
[----:B01----:R-:W-:Y:S05]  /*13f0*/  ENDCOLLECTIVE ;  /* 0x000000000000791b */ /* 0x003fea0003800000 */
.L_x_133:
[----:B------:R-:W-:Y:S02]  /*1400*/  HFMA2 R9, -RZ, RZ, 0, 1.1920928955078125e-07 ;  /* 0x00000002ff097431 */ /* 0x000fe400000001ff */
[----:B------:R-:W-:-:S05]  /*1410*/  FADD R23, R15, R12 ;  /* 0x0000000c0f177221 */ /* 0x000fca0000000000 */
[----:B------:R-:W-:-:S07]  /*1420*/  MOV R11, R23 ;  /* 0x00000017000b7202 */ /* 0x000fce0000000f00 */
[----:B------:R-:W-:Y:S05]  /*1430*/  WARPSYNC.COLLECTIVE R10, `(.L_x_134) ;  /* 0x000000000a087348 */ /* 0x000fea0003c00000 */
[----:B------:R0:W1:Y:S02]  /*1440*/  SHFL.DOWN P0, R12, R11, R9, R8 ;  /* 0x080000090b0c7389 */ /* 0x0000640000000008 */
[----:B01----:R-:W-:Y:S05]  /*1450*/  ENDCOLLECTIVE ;  /* 0x000000000000791b */ /* 0x003fea0003800000 */
.L_x_134:
[----:B------:R-:W-:Y:S01]  /*1460*/  MOV R9, 0x1 ;  /* 0x0000000100097802 */ /* 0x000fe20000000f00 */
[----:B------:R-:W-:-:S04]  /*1470*/  FADD R27, R23, R12 ;  /* 0x0000000c171b7221 */ /* 0x000fc80000000000 */
[----:B------:R-:W-:-:S07]  /*1480*/  IMAD.MOV.U32 R11, RZ, RZ, R27 ;  /* 0x000000ffff0b7224 */ /* 0x000fce00078e001b */
[----:B------:R-:W-:Y:S05]  /*1490*/  WARPSYNC.COLLECTIVE R10, `(.L_x_135) ;  /* 0x000000000a087348 */ /* 0x000fea0003c00000 */
[----:B------:R0:W1:Y:S02]  /*14a0*/  SHFL.DOWN P0, R12, R11, R9, R8 ;  /* 0x080000090b0c7389 */ /* 0x0000640000000008 */
[----:B01----:R-:W-:Y:S05]  /*14b0*/  ENDCOLLECTIVE ;  /* 0x000000000000791b */ /* 0x003fea0003800000 */
.L_x_135:
[----:B------:R-:W-:Y:S05]  /*14c0*/  BRA `(.L_x_136) ;  /* 0xfffffff000d47947 */ /* 0x000fea000383ffff */
.L_x_105:
[----:B0-----:R-:W-:Y:S02]  /*14d0*/  HFMA2 R9, -RZ, RZ, 0, 9.5367431640625e-07 ;  /* 0x00000010ff097431 */ /* 0x001fe400000001ff */
[----:B------:R-:W-:-:S07]  /*14e0*/  IMAD.MOV.U32 R8, RZ, RZ, 0x1f ;  /* 0x0000001fff087424 */ /* 0x000fce00078e00ff */
[----:B--2---:R-:W-:Y:S05]  /*14f0*/  WARPSYNC.COLLECTIVE R10, `(.L_x_137) ;  /* 0x000000000a087348 */ /* 0x004fea0003c00000 */
[----:B--2---:R0:W1:Y:S02]  /*1500*/  SHFL.DOWN P0, R12, R11, R9, R8 ;  /* 0x080000090b0c7389 */ /* 0x0040640000000008 */
[----:B01----:R-:W-:Y:S05]  /*1510*/  ENDCOLLECTIVE ;  /* 0x000000000000791b */ /* 0x003fea0003800000 */
.L_x_137:
[----:B------:R-:W-:Y:S02]  /*1520*/  HFMA2 R9, -RZ, RZ, 0, 4.76837158203125e-07 ;  /* 0x00000008ff097431 */ /* 0x000fe400000001ff */
[----:B------:R-:W-:-:S05]  /*1530*/  FADD R13, R11, R12 ;  /* 0x0000000c0b0d7221 */ /* 0x000fca0000000000 */
[----:B------:R-:W-:-:S07]  /*1540*/  MOV R11, R13 ;  /* 0x0000000d000b7202 */ /* 0x000fce0000000f00 */
[----:B------:R-:W-:Y:S05]  /*1550*/  WARPSYNC.COLLECTIVE R10, `(.L_x_138) ;  /* 0x000000000a087348 */ /* 0x000fea0003c00000 */
[----:B------:R0:W1:Y:S02]  /*1560*/  SHFL.DOWN P0, R12, R11, R9, R8 ;  /* 0x080000090b0c7389 */ /* 0x0000640000000008 */
[----:B01----:R-:W-:Y:S05]  /*1570*/  ENDCOLLECTIVE ;  /* 0x000000000000791b */ /* 0x003fea0003800000 */
.L_x_138:
[----:B------:R-:W-:Y:S01]  /*1580*/  MOV R9, 0x4 ;  /* 0x0000000400097802 */ /* 0x000fe20000000f00 */
[----:B------:R-:W-:-:S04]  /*1590*/  FADD R15, R13, R12 ;  /* 0x0000000c0d0f7221 */ /* 0x000fc80000000000 */
[----:B------:R-:W-:-:S07]  /*15a0*/  IMAD.MOV.U32 R11, RZ, RZ, R15 ;  /* 0x000000ffff0b7224 */ /* 0x000fce00078e000f */
[----:B------:R-:W-:Y:S05]  /*15b0*/  WARPSYNC.COLLECTIVE R10, `(.L_x_139) ;  /* 0x000000000a087348 */ /* 0x000fea0003c00000 */
[----:B------:R0:W1:Y:S02]  /*15c0*/  SHFL.DOWN P0, R12, R11, R9, R8 ;  /* 0x080000090b0c7389 */ /* 0x0000640000000008 */
[----:B01----:R-:W-:Y:S05]  /*15d0*/  ENDCOLLECTIVE ;  /* 0x000000000000791b */ /* 0x003fea0003800000 */
.L_x_139:
[----:B------:R-:W-:Y:S02]  /*15e0*/  IMAD.MOV.U32 R9, RZ, RZ, 0x2 ;  /* 0x00000002ff097424 */ /* 0x000fe400078e00ff */
[----:B------:R-:W-:-:S05]  /*15f0*/  FADD R23, R15, R12 ;  /* 0x0000000c0f177221 */ /* 0x000fca0000000000 */
[----:B------:R-:W-:-:S07]  /*1600*/  MOV R11, R23 ;  /* 0x00000017000b7202 */ /* 0x000fce0000000f00 */
[----:B------:R-:W-:Y:S05]  /*1610*/  WARPSYNC.COLLECTIVE R10, `(.L_x_140) ;  /* 0x000000000a087348 */ /* 0x000fea0003c00000 */
[----:B------:R0:W1:Y:S02]  /*1620*/  SHFL.DOWN P0, R12, R11, R9, R8 ;  /* 0x080000090b0c7389 */ /* 0x0000640000000008 */
[----:B01----:R-:W-:Y:S05]  /*1630*/  ENDCOLLECTIVE ;  /* 0x000000000000791b */ /* 0x003fea0003800000 */
.L_x_140:
[----:B------:R-:W-:Y:S02]  /*1640*/  HFMA2 R9, -RZ, RZ, 0, 5.9604644775390625e-08 ;  /* 0x00000001ff097431 */ /* 0x000fe400000001ff */
[----:B------:R-:W-:-:S05]  /*1650*/  FADD R27, R23, R12 ;  /* 0x0000000c171b7221 */ /* 0x000fca0000000000 */
[----:B------:R-:W-:-:S07]  /*1660*/  MOV R11, R27 ;  /* 0x0000001b000b7202 */ /* 0x000fce0000000f00 */
[----:B------:R-:W-:Y:S05]  /*1670*/  WARPSYNC.COLLECTIVE R10, `(.L_x_141) ;  /* 0x000000000a087348 */ /* 0x000fea0003c00000 */
[----:B------:R0:W1:Y:S02]  /*1680*/  SHFL.DOWN P0, R12, R11, R9, R8 ;  /* 0x080000090b0c7389 */ /* 0x0000640000000008 */
[----:B01----:R-:W-:Y:S05]  /*1690*/  ENDCOLLECTIVE ;  /* 0x000000000000791b */ /* 0x003fea0003800000 */
.L_x_141:
[----:B------:R-:W-:Y:S05]  /*16a0*/  BRA `(.L_x_142) ;  /* 0xfffffff000a87947 */ /* 0x000fea000383ffff */
        .weak           $__internal_2_$__cuda_sm20_rcp_rn_f32_slowpath
        .type           $__internal_2_$__cuda_sm20_rcp_rn_f32_slowpath,@function
        .size           $__internal_2_$__cuda_sm20_rcp_rn_f32_slowpath,(.L_x_296 - $__internal_2_$__cuda_sm20_rcp_rn_f32_slowpath)
$__internal_2_$__cuda_sm20_rcp_rn_f32_slowpath:
        /* <DEDUP_REMOVED lines=16> */
.L_x_143:
        /* <DEDUP_REMOVED lines=33> */
.L_x_145:
[----:B------:R0:W1:Y:S02]  /*19c0*/  MUFU.RCP R5, R0 ;  /* 0x0000000000057308 */ /* 0x0000640000001000 */
.L_x_144:
[----:B0123--:R-:W-:Y:S02]  /*19d0*/  MOV R0, R5 ;  /* 0x0000000500007202 */ /* 0x00ffe40000000f00 */
[----:B------:R-:W-:-:S04]  /*19e0*/  MOV R5, 0x0 ;  /* 0x0000000000057802 */ /* 0x000fc80000000f00 */
[----:B------:R-:W-:Y:S05]  /*19f0*/  RET.REL.NODEC R4 `(_Z24_layer_norm_simple_dsmemILm256EEvPfS0_S0_S0_m) ;  /* 0xffffffe404807950 */ /* 0x000fea0003c3ffff */
.L_x_146:
        /* <DEDUP_REMOVED lines=16> */
.L_x_296:


//--------------------- .text._Z24_layer_norm_simple_dsmemILm128EEvPfS0_S0_S0_m --------------------------
	.section	.text._Z24_layer_norm_simple_dsmemILm128EEvPfS0_S0_S0_m,"ax",@progbits
	.align	128
        .global         _Z24_layer_norm_simple_dsmemILm128EEvPfS0_S0_S0_m
        .type           _Z24_layer_norm_simple_dsmemILm128EEvPfS0_S0_S0_m,@function
        .size           _Z24_layer_norm_simple_dsmemILm128EEvPfS0_S0_S0_m,(.L_x_297 - _Z24_layer_norm_simple_dsmemILm128EEvPfS0_S0_S0_m)
        .other          _Z24_layer_norm_simple_dsmemILm128EEvPfS0_S0_S0_m,@"STO_CUDA_ENTRY STV_DEFAULT"
_Z24_layer_norm_simple_dsmemILm128EEvPfS0_S0_S0_m:
.text._Z24_layer_norm_simple_dsmemILm128EEvPfS0_S0_S0_m:
        /* <DEDUP_REMOVED lines=54> */
.L_x_150:
        /* <DEDUP_REMOVED lines=17> */
.L_x_149:
[----:B------:R-:W-:Y:S05]  /*0470*/  BSYNC.RECONVERGENT B0 ;  /* 0x0000000000007941 */ /* 0x000fea0003800200 */
.L_x_148:
[----:B------:R-:W-:Y:S05]  /*0480*/  @!P1 BRA `(.L_x_150) ;  /* 0xfffffffc00b49947 */ /* 0x000fea000383ffff */
.L_x_147:
        /* <DEDUP_REMOVED lines=46> */
.L_x_185:
[----:B------:R-:W-:Y:S01]  /*0770*/  ISETP.NE.AND P0, PT, R24, RZ, PT ;  /* 0x000000ff1800720c */ /* 0x000fe20003f05270 */
[----:B-1----:R-:W-:-:S12]  /*0780*/  FADD R12, R27, R12 ;  /* 0x0000000c1b0c7221 */ /* 0x002fd80000000000 */
[----:B------:R-:W-:Y:S05]  /*0790*/  @P0 BRA `(.L_x_153) ;  /* 0x00000000004c0947 */ /* 0x000fea0003800000 */
[----:B------:R2:W-:Y:S01]  /*07a0*/  STS [R7], R12 ;  /* 0x0000000c07007388 */ /* 0x0005e20000000800 */
[----:B------:R-:W-:Y:S05]  /*07b0*/  BRA `(.L_x_153) ;  /* 0x0000000000447947 */ /* 0x000fea0003800000 */
.L_x_151:
        /* <DEDUP_REMOVED lines=14> */
.L_x_191:
[----:B------:R-:W-:Y:S01]  /*08a0*/  LOP3.LUT P0, RZ, R24, 0x1f, RZ, 0xc0, !PT ;  /* 0x0000001f18ff7812 */ /* 0x000fe2000780c0ff */
[----:B-1----:R-:W-:-:S12]  /*08b0*/  FADD R12, R27, R12 ;  /* 0x0000000c1b0c7221 */ /* 0x002fd80000000000 */
[----:B------:R1:W-:Y:S02]  /*08c0*/  @!P0 STS [R7+0x200], R12 ;  /* 0x0002000c07008388 */ /* 0x0003e40000000800 */
.L_x_153:
        /* <DEDUP_REMOVED lines=15> */
.L_x_164:
        /* <DEDUP_REMOVED lines=9> */
.L_x_156:
[----:B------:R-:W-:Y:S01]  /*0a50*/  NOP ;  /* 0x0000000000007918 */ /* 0x000fe20000000000 */
.L_x_157:
[----:B------:R-:W-:Y:S05]  /*0a60*/  BRA.U !UP1, `(.L_x_158) ;  /* 0x00000001090c7547 */ /* 0x000fea000b800000 */
[----:B------:R-:W-:Y:S01]  /*0a70*/  UCGABAR_WAIT ;  /* 0x0000000000007dc7 */ /* 0x000fe20008000000 */
[----:B------:R-:W-:Y:S01]  /*0a80*/  CCTL.IVALL ;  /* 0x00000000ff00798f */ /* 0x000fe20002000000 */
[----:B------:R-:W-:Y:S05]  /*0a90*/  BRA `(.L_x_159) ;  /* 0x0000000000047947 */ /* 0x000fea0003800000 */
.L_x_158:
[----:B------:R-:W-:Y:S06]  /*0aa0*/  BAR.SYNC.DEFER_BLOCKING 0x0 ;  /* 0x0000000000007b1d */ /* 0x000fec0000010000 */
.L_x_159:
[----:B------:R0:W5:Y:S01]  /*0ab0*/  LD.E R10, desc[UR6][R10.64] ;  /* 0x000000060a0a7980 */ /* 0x000162000c101900 */
[----:B------:R-:W-:Y:S05]  /*0ac0*/  BRA.U !UP1, `(.L_x_160) ;  /* 0x0000000109147547 */ /* 0x000fea000b800000 */
[----:B------:R-:W-:Y:S06]  /*0ad0*/  MEMBAR.ALL.GPU ;  /* 0x0000000000007992 */ /* 0x000fec000000a000 */
[----:B------:R-:W-:-:S00]  /*0ae0*/  ERRBAR ;  /* 0x00000000000079ab */ /* 0x000fc00000000000 */
[----:B------:R-:W-:Y:S08]  /*0af0*/  CGAERRBAR ;  /* 0x00000000000075ab */ /* 0x000ff00000000000 */
[----:B------:R-:W-:Y:S01]  /*0b00*/  UCGABAR_ARV ;  /* 0x00000000000079c7 */ /* 0x000fe20008000000 */
[----:B------:R-:W-:Y:S05]  /*0b10*/  BRA `(.L_x_161) ;  /* 0x0000000000047947 */ /* 0x000fea0003800000 */
.L_x_160:
[----:B------:R-:W-:Y:S01]  /*0b20*/  NOP ;  /* 0x0000000000007918 */ /* 0x000fe20000000000 */
.L_x_161:
[----:B------:R-:W-:Y:S05]  /*0b30*/  BRA.U !UP1, `(.L_x_162) ;  /* 0x00000001090c7547 */ /* 0x000fea000b800000 */
[----:B------:R-:W-:Y:S01]  /*0b40*/  UCGABAR_WAIT ;  /* 0x0000000000007dc7 */ /* 0x000fe20008000000 */
[----:B------:R-:W-:Y:S01]  /*0b50*/  CCTL.IVALL ;  /* 0x00000000ff00798f */ /* 0x000fe20002000000 */
[----:B------:R-:W-:Y:S05]  /*0b60*/  BRA `(.L_x_163) ;  /* 0x0000000000047947 */ /* 0x000fea0003800000 */
.L_x_162:
[----:B------:R-:W-:Y:S06]  /*0b70*/  BAR.SYNC.DEFER_BLOCKING 0x0 ;  /* 0x0000000000007b1d */ /* 0x000fec0000010000 */
.L_x_163:
[----:B-12---:R-:W1:Y:S01]  /*0b80*/  LDS R7, [R6] ;  /* 0x0000000006077984 */ /* 0x006e620000000800 */
[----:B------:R-:W-:-:S04]  /*0b90*/  USHF.L.U32 UR4, UR4, 0x1, URZ ;  /* 0x0000000104047899 */ /* 0x000fc800080006ff */
[----:B------:R-:W-:Y:S01]  /*0ba0*/  UISETP.GE.AND UP0, UPT, UR4, UR5, UPT ;  /* 0x000000050400728c */ /* 0x000fe2000bf06270 */
[----:B-1---5:R-:W-:-:S05]  /*0bb0*/  FADD R7, R10, R7 ;  /* 0x000000070a077221 */ /* 0x022fca0000000000 */
[----:B------:R3:W-:Y:S03]  /*0bc0*/  STS [R6], R7 ;  /* 0x0000000706007388 */ /* 0x0007e60000000800 */
[----:B------:R-:W-:Y:S05]  /*0bd0*/  BRA.U !UP0, `(.L_x_164) ;  /* 0xfffffffd08787547 */ /* 0x000fea000b83ffff */
.L_x_155:
        /* <DEDUP_REMOVED lines=11> */
.L_x_174:
        /* <DEDUP_REMOVED lines=9> */
.L_x_166:
[----:B------:R-:W-:Y:S01]  /*0d20*/  NOP ;  /* 0x0000000000007918 */ /* 0x000fe20000000000 */
.L_x_167:
[----:B------:R-:W-:Y:S05]  /*0d30*/  BRA.U !UP1, `(.L_x_168) ;  /* 0x00000001090c7547 */ /* 0x000fea000b800000 */
[----:B------:R-:W-:Y:S01]  /*0d40*/  UCGABAR_WAIT ;  /* 0x0000000000007dc7 */ /* 0x000fe20008000000 */
[----:B------:R-:W-:Y:S01]  /*0d50*/  CCTL.IVALL ;  /* 0x00000000ff00798f */ /* 0x000fe20002000000 */
[----:B------:R-:W-:Y:S05]  /*0d60*/  BRA `(.L_x_169) ;  /* 0x0000000000047947 */ /* 0x000fea0003800000 */
.L_x_168:
[----:B------:R-:W-:Y:S06]  /*0d70*/  BAR.SYNC.DEFER_BLOCKING 0x0 ;  /* 0x0000000000007b1d */ /* 0x000fec0000010000 */
.L_x_169:
[----:B------:R0:W5:Y:S01]  /*0d80*/  LD.E R10, desc[UR6][R10.64] ;  /* 0x000000060a0a7980 */ /* 0x000162000c101900 */
[----:B------:R-:W-:Y:S05]  /*0d90*/  BRA.U !UP1, `(.L_x_170) ;  /* 0x0000000109147547 */ /* 0x000fea000b800000 */
[----:B------:R-:W-:Y:S06]  /*0da0*/  MEMBAR.ALL.GPU ;  /* 0x0000000000007992 */ /* 0x000fec000000a000 */
[----:B------:R-:W-:-:S00]  /*0db0*/  ERRBAR ;  /* 0x00000000000079ab */ /* 0x000fc00000000000 */
[----:B------:R-:W-:Y:S08]  /*0dc0*/  CGAERRBAR ;  /* 0x00000000000075ab */ /* 0x000ff00000000000 */
[----:B------:R-:W-:Y:S01]  /*0dd0*/  UCGABAR_ARV ;  /* 0x00000000000079c7 */ /* 0x000fe20008000000 */
[----:B------:R-:W-:Y:S05]  /*0de0*/  BRA `(.L_x_171) ;  /* 0x0000000000047947 */ /* 0x000fea0003800000 */
.L_x_170:
[----:B------:R-:W-:Y:S01]  /*0df0*/  NOP ;  /* 0x0000000000007918 */ /* 0x000fe20000000000 */
.L_x_171:
[----:B------:R-:W-:Y:S05]  /*0e00*/  BRA.U !UP1, `(.L_x_172) ;  /* 0x00000001090c7547 */ /* 0x000fea000b800000 */
[----:B------:R-:W-:Y:S01]  /*0e10*/  UCGABAR_WAIT ;  /* 0x0000000000007dc7 */ /* 0x000fe20008000000 */
[----:B------:R-:W-:Y:S01]  /*0e20*/  CCTL.IVALL ;  /* 0x00000000ff00798f */ /* 0x000fe20002000000 */
[----:B------:R-:W-:Y:S05]  /*0e30*/  BRA `(.L_x_173) ;  /* 0x0000000000047947 */ /* 0x000fea0003800000 */
.L_x_172:
[----:B------:R-:W-:Y:S06]  /*0e40*/  BAR.SYNC.DEFER_BLOCKING 0x0 ;  /* 0x0000000000007b1d */ /* 0x000fec0000010000 */
.L_x_173:
[----:B------:R-:W1:Y:S01]  /*0e50*/  LDS R5, [R0] ;  /* 0x0000000000057984 */ /* 0x000e620000000800 */
[----:B------:R-:W-:-:S04]  /*0e60*/  USHF.L.U32 UR4, UR4, 0x1, URZ ;  /* 0x0000000104047899 */ /* 0x000fc800080006ff */
[----:B------:R-:W-:Y:S01]  /*0e70*/  UISETP.GE.AND UP0, UPT, UR4, UR5, UPT ;  /* 0x000000050400728c */ /* 0x000fe2000bf06270 */
[----:B-1---5:R-:W-:-:S05]  /*0e80*/  FADD R5, R10, R5 ;  /* 0x000000050a057221 */ /* 0x022fca0000000000 */
[----:B------:R1:W-:Y:S03]  /*0e90*/  STS [R0], R5 ;  /* 0x0000000500007388 */ /* 0x0003e60000000800 */
[----:B------:R-:W-:Y:S05]  /*0ea0*/  BRA.U !UP0, `(.L_x_174) ;  /* 0xfffffffd08787547 */ /* 0x000fea000b83ffff */
.L_x_165:
[----:B-1--4-:R-:W-:-:S05]  /*0eb0*/  VIADD R0, R8, 0x1800000 ;  /* 0x0180000008007836 */ /* 0x012fca0000000000 */
[----:B------:R-:W-:-:S04]  /*0ec0*/  LOP3.LUT R0, R0, 0x7f800000, RZ, 0xc0, !PT ;  /* 0x7f80000000007812 */ /* 0x000fc800078ec0ff */
[----:B------:R-:W-:-:S13]  /*0ed0*/  ISETP.GT.U32.AND P0, PT, R0, 0x1ffffff, PT ;  /* 0x01ffffff0000780c */ /* 0x000fda0003f04070 */
[----:B------:R-:W-:Y:S05]  /*0ee0*/  @P0 BRA `(.L_x_175) ;  /* 0x00000000000c0947 */ /* 0x000fea0003800000 */
[----:B------:R-:W-:-:S07]  /*0ef0*/  MOV R4, 0xf10 ;  /* 0x00000f1000047802 */ /* 0x000fce0000000f00 */
[----:B0-23--:R-:W-:Y:S05]  /*0f00*/  CALL.REL.NOINC `($__internal_3_$__cuda_sm20_rcp_rn_f32_slowpath) ;  /* 0x0000000400bc7944 */ /* 0x00dfea0003c00000 */
[----:B------:R-:W-:Y:S05]  /*0f10*/  BRA `(.L_x_176) ;  /* 0x0000000000107947 */ /* 0x000fea0003800000 */
.L_x_175:
[----:B------:R-:W1:Y:S02]  /*0f20*/  MUFU.RCP R5, R8 ;  /* 0x0000000800057308 */ /* 0x000e640000001000 */
[----:B-1----:R-:W-:-:S04]  /*0f30*/  FFMA R0, R5, R8, -1 ;  /* 0xbf80000005007423 */ /* 0x002fc80000000008 */
[----:B------:R-:W-:-:S04]  /*0f40*/  FADD.FTZ R0, -R0, -RZ ;  /* 0x800000ff00007221 */ /* 0x000fc80000010100 */
[----:B------:R-:W-:-:S07]  /*0f50*/  FFMA R0, R5, R0, R5 ;  /* 0x0000000005007223 */ /* 0x000fce0000000005 */
.L_x_176:
        /* <DEDUP_REMOVED lines=16> */
.L_x_179:
        /* <DEDUP_REMOVED lines=27> */
.L_x_178:
[----:B------:R-:W-:Y:S05]  /*1210*/  BSYNC.RECONVERGENT B0 ;  /* 0x0000000000007941 */ /* 0x000fea0003800200 */
.L_x_177:
[----:B------:R-:W-:Y:S05]  /*1220*/  @!P1 BRA `(.L_x_179) ;  /* 0xfffffffc008c9947 */ /* 0x000fea000383ffff */
[----:B------:R-:W-:Y:S05]  /*1230*/  EXIT ;  /* 0x000000000000794d */ /* 0x000fea0003800000 */
.L_x_152:
[----:B------:R-:W-:Y:S02]  /*1240*/  HFMA2 R9, -RZ, RZ, 0, 9.5367431640625e-07 ;  /* 0x00000010ff097431 */ /* 0x000fe400000001ff */
[----:B------:R-:W-:-:S07]  /*1250*/  IMAD.MOV.U32 R8, RZ, RZ, 0x1f ;  /* 0x0000001fff087424 */ /* 0x000fce00078e00ff */
[----:B-1----:R-:W-:Y:S05]  /*1260*/  WARPSYNC.COLLECTIVE R10, `(.L_x_180) ;  /* 0x000000000a087348 */ /* 0x002fea0003c00000 */
[----:B-1----:R0:W1:Y:S02]  /*1270*/  SHFL.DOWN P0, R12, R11, R9, R8 ;  /* 0x080000090b0c7389 */ /* 0x0020640000000008 */
[----:B01----:R-:W-:Y:S05]  /*1280*/  ENDCOLLECTIVE ;  /* 0x000000000000791b */ /* 0x003fea0003800000 */
.L_x_180:
[----:B------:R-:W-:Y:S02]  /*1290*/  IMAD.MOV.U32 R9, RZ, RZ, 0x8 ;  /* 0x00000008ff097424 */ /* 0x000fe400078e00ff */
[----:B------:R-:W-:-:S05]  /*12a0*/  FADD R13, R11, R12 ;  /* 0x0000000c0b0d7221 */ /* 0x000fca0000000000 */
[----:B------:R-:W-:-:S07]  /*12b0*/  MOV R11, R13 ;  /* 0x0000000d000b7202 */ /* 0x000fce0000000f00 */
[----:B------:R-:W-:Y:S05]  /*12c0*/  WARPSYNC.COLLECTIVE R10, `(.L_x_181) ;  /* 0x000000000a087348 */ /* 0x000fea0003c00000 */
[----:B------:R0:W1:Y:S02]  /*12d0*/  SHFL.DOWN P0, R12, R11, R9, R8 ;  /* 0x080000090b0c7389 */ /* 0x0000640000000008 */
[----:B01----:R-:W-:Y:S05]  /*12e0*/  ENDCOLLECTIVE ;  /* 0x000000000000791b */ /* 0x003fea0003800000 */
.L_x_181:
[----:B------:R-:W-:Y:S02]  /*12f0*/  IMAD.MOV.U32 R9, RZ, RZ, 0x4 ;  /* 0x00000004ff097424 */ /* 0x000fe400078e00ff */
[----:B------:R-:W-:-:S05]  /*1300*/  FADD R15, R13, R12 ;  /* 0x0000000c0d0f7221 */ /* 0x000fca0000000000 */
[----:B------:R-:W-:-:S07]  /*1310*/  MOV R11, R15 ;  /* 0x0000000f000b7202 */ /* 0x000fce0000000f00 */
[----:B------:R-:W-:Y:S05]  /*1320*/  WARPSYNC.COLLECTIVE R10, `(.L_x_182) ;  /* 0x000000000a087348 */ /* 0x000fea0003c00000 */
[----:B------:R0:W1:Y:S02]  /*1330*/  SHFL.DOWN P0, R12, R11, R9, R8 ;  /* 0x080000090b0c7389 */ /* 0x0000640000000008 */
[----:B01----:R-:W-:Y:S05]  /*1340*/  ENDCOLLECTIVE ;  /* 0x000000000000791b */ /* 0x003fea0003800000 */
.L_x_182:
[----:B------:R-:W-:Y:S02]  /*1350*/  HFMA2 R9, -RZ, RZ, 0, 1.1920928955078125e-07 ;  /* 0x00000002ff097431 */ /* 0x000fe400000001ff */
[----:B------:R-:W-:-:S05]  /*1360*/  FADD R23, R15, R12 ;  /* 0x0000000c0f177221 */ /* 0x000fca0000000000 */
[----:B------:R-:W-:-:S07]  /*1370*/  MOV R11, R23 ;  /* 0x00000017000b7202 */ /* 0x000fce0000000f00 */
[----:B------:R-:W-:Y:S05]  /*1380*/  WARPSYNC.COLLECTIVE R10, `(.L_x_183) ;  /* 0x000000000a087348 */ /* 0x000fea0003c00000 */
[----:B------:R0:W1:Y:S02]  /*1390*/  SHFL.DOWN P0, R12, R11, R9, R8 ;  /* 0x080000090b0c7389 */ /* 0x0000640000000008 */
[----:B01----:R-:W-:Y:S05]  /*13a0*/  ENDCOLLECTIVE ;  /* 0x000000000000791b */ /* 0x003fea0003800000 */
.L_x_183:
[----:B------:R-:W-:Y:S01]  /*13b0*/  MOV R9, 0x1 ;  /* 0x0000000100097802 */ /* 0x000fe20000000f00 */
[----:B------:R-:W-:-:S04]  /*13c0*/  FADD R27, R23, R12 ;  /* 0x0000000c171b7221 */ /* 0x000fc80000000000 */
[----:B------:R-:W-:-:S07]  /*13d0*/  IMAD.MOV.U32 R11, RZ, RZ, R27 ;  /* 0x000000ffff0b7224 */ /* 0x000fce00078e001b */
[----:B------:R-:W-:Y:S05]  /*13e0*/  WARPSYNC.COLLECTIVE R10, `(.L_x_184) ;  /* 0x000000000a087348 */ /* 0x000fea0003c00000 */
[----:B------:R0:W1:Y:S02]  /*13f0*/  SHFL.DOWN P0, R12, R11, R9, R8 ;  /* 0x080000090b0c7389 */ /* 0x0000640000000008 */
[----:B01----:R-:W-:Y:S05]  /*1400*/  ENDCOLLECTIVE ;  /* 0x000000000000791b */ /* 0x003fea0003800000 */
.L_x_184:
[----:B------:R-:W-:Y:S05]  /*1410*/  BRA `(.L_x_185) ;  /* 0xfffffff000d47947 */ /* 0x000fea000383ffff */
.L_x_154:
[----:B------:R-:W-:Y:S02]  /*1420*/  HFMA2 R9, -RZ, RZ, 0, 9.5367431640625e-07 ;  /* 0x00000010ff097431 */ /* 0x000fe400000001ff */
[----:B------:R-:W-:-:S07]  /*1430*/  IMAD.MOV.U32 R8, RZ, RZ, 0x1f ;  /* 0x0000001fff087424 */ /* 0x000fce00078e00ff */
[----:B-1----:R-:W-:Y:S05]  /*1440*/  WARPSYNC.COLLECTIVE R10, `(.L_x_186) ;  /* 0x000000000a087348 */ /* 0x002fea0003c00000 */
[----:B-1----:R0:W1:Y:S02]  /*1450*/  SHFL.DOWN P0, R12, R11, R9, R8 ;  /* 0x080000090b0c7389 */ /* 0x0020640000000008 */
[----:B01----:R-:W-:Y:S05]  /*1460*/  ENDCOLLECTIVE ;  /* 0x000000000000791b */ /* 0x003fea0003800000 */
.L_x_186:
[----:B------:R-:W-:Y:S02]  /*1470*/  HFMA2 R9, -RZ, RZ, 0, 4.76837158203125e-07 ;  /* 0x00000008ff097431 */ /* 0x000fe400000001ff */
[----:B------:R-:W-:-:S05]  /*1480*/  FADD R13, R11, R12 ;  /* 0x0000000c0b0d7221 */ /* 0x000fca0000000000 */
[----:B------:R-:W-:-:S07]  /*1490*/  MOV R11, R13 ;  /* 0x0000000d000b7202 */ /* 0x000fce0000000f00 */
[----:B------:R-:W-:Y:S05]  /*14a0*/  WARPSYNC.COLLECTIVE R10, `(.L_x_187) ;  /* 0x000000000a087348 */ /* 0x000fea0003c00000 */
[----:B------:R0:W1:Y:S02]  /*14b0*/  SHFL.DOWN P0, R12, R11, R9, R8 ;  /* 0x080000090b0c7389 */ /* 0x0000640000000008 */
[----:B01----:R-:W-:Y:S05]  /*14c0*/  ENDCOLLECTIVE ;  /* 0x000000000000791b */ /* 0x003fea0003800000 */
.L_x_187:
[----:B------:R-:W-:Y:S01]  /*14d0*/  MOV R9, 0x4 ;  /* 0x0000000400097802 */ /* 0x000fe20000000f00 */
[----:B------:R-:W-:-:S04]  /*14e0*/  FADD R15, R13, R12 ;  /* 0x0000000c0d0f7221 */ /* 0x000fc80000000000 */
[----:B------:R-:W-:-:S07]  /*14f0*/  IMAD.MOV.U32 R11, RZ, RZ, R15 ;  /* 0x000000ffff0b7224 */ /* 0x000fce00078e000f */
[----:B------:R-:W-:Y:S05]  /*1500*/  WARPSYNC.COLLECTIVE R10, `(.L_x_188) ;  /* 0x000000000a087348 */ /* 0x000fea0003c00000 */
[----:B------:R0:W1:Y:S02]  /*1510*/  SHFL.DOWN P0, R12, R11, R9, R8 ;  /* 0x080000090b0c7389 */ /* 0x0000640000000008 */
[----:B01----:R-:W-:Y:S05]  /*1520*/  ENDCOLLECTIVE ;  /* 0x000000000000791b */ /* 0x003fea0003800000 */
.L_x_188:
[----:B------:R-:W-:Y:S02]  /*1530*/  IMAD.MOV.U32 R9, RZ, RZ, 0x2 ;  /* 0x00000002ff097424 */ /* 0x000fe400078e00ff */
[----:B------:R-:W-:-:S05]  /*1540*/  FADD R23, R15, R12 ;  /* 0x0000000c0f177221 */ /* 0x000fca0000000000 */
[----:B------:R-:W-:-:S07]  /*1550*/  MOV R11, R23 ;  /* 0x00000017000b7202 */ /* 0x000fce0000000f00 */
[----:B------:R-:W-:Y:S05]  /*1560*/  WARPSYNC.COLLECTIVE R10, `(.L_x_189) ;  /* 0x000000000a087348 */ /* 0x000fea0003c00000 */
[----:B------:R0:W1:Y:S02]  /*1570*/  SHFL.DOWN P0, R12, R11, R9, R8 ;  /* 0x080000090b0c7389 */ /* 0x0000640000000008 */
[----:B01----:R-:W-:Y:S05]  /*1580*/  ENDCOLLECTIVE ;  /* 0x000000000000791b */ /* 0x003fea0003800000 */
.L_x_189:
[----:B------:R-:W-:Y:S02]  /*1590*/  HFMA2 R9, -RZ, RZ, 0, 5.9604644775390625e-08 ;  /* 0x00000001ff097431 */ /* 0x000fe400000001ff */
[----:B------:R-:W-:-:S05]  /*15a0*/  FADD R27, R23, R12 ;  /* 0x0000000c171b7221 */ /* 0x000fca0000000000 */
[----:B------:R-:W-:-:S07]  /*15b0*/  MOV R11, R27 ;  /* 0x0000001b000b7202 */ /* 0x000fce0000000f00 */
[----:B------:R-:W-:Y:S05]  /*15c0*/  WARPSYNC.COLLECTIVE R10, `(.L_x_190) ;  /* 0x000000000a087348 */ /* 0x000fea0003c00000 */
[----:B------:R0:W1:Y:S02]  /*15d0*/  SHFL.DOWN P0, R12, R11, R9, R8 ;  /* 0x080000090b0c7389 */ /* 0x0000640000000008 */
[----:B01----:R-:W-:Y:S05]  /*15e0*/  ENDCOLLECTIVE ;  /* 0x000000000000791b */ /* 0x003fea0003800000 */
.L_x_190:
[----:B------:R-:W-:Y:S05]  /*15f0*/  BRA `(.L_x_191) ;  /* 0xfffffff000a87947 */ /* 0x000fea000383ffff */
        .weak           $__internal_3_$__cuda_sm20_rcp_rn_f32_slowpath
        .type           $__internal_3_$__cuda_sm20_rcp_rn_f32_slowpath,@function
        .size           $__internal_3_$__cuda_sm20_rcp_rn_f32_slowpath,(.L_x_297 - $__internal_3_$__cuda_sm20_rcp_rn_f32_slowpath)
$__internal_3_$__cuda_sm20_rcp_rn_f32_slowpath:
        /* <DEDUP_REMOVED lines=16> */
.L_x_192:
        /* <DEDUP_REMOVED lines=33> */
.L_x_194:
[----:B------:R0:W1:Y:S02]  /*1910*/  MUFU.RCP R5, R0 ;  /* 0x0000000000057308 */ /* 0x0000640000001000 */
.L_x_193:
[----:B0123--:R-:W-:Y:S02]  /*1920*/  MOV R0, R5 ;  /* 0x0000000500007202 */ /* 0x00ffe40000000f00 */
[----:B------:R-:W-:-:S04]  /*1930*/  MOV R5, 0x0 ;  /* 0x0000000000057802 */ /* 0x000fc80000000f00 */
[----:B------:R-:W-:Y:S05]  /*1940*/  RET.REL.NODEC R4 `(_Z24_layer_norm_simple_dsmemILm128EEvPfS0_S0_S0_m) ;  /* 0xffffffe404ac7950 */ /* 0x000fea0003c3ffff */
.L_x_195:
        /* <DEDUP_REMOVED lines=11> */
.L_x_297:


//--------------------- .text._Z24_layer_norm_simple_dsmemILm64EEvPfS0_S0_S0_m --------------------------
	.section	.text._Z24_layer_norm_simple_dsmemILm64EEvPfS0_S0_S0_m,"ax",@progbits
	.align	128
        .global         _Z24_layer_norm_simple_dsmemILm64EEvPfS0_S0_S0_m
        .type           _Z24_layer_norm_simple_dsmemILm64EEvPfS0_S0_S0_m,@function
        .size           _Z24_layer_norm_simple_dsmemILm64EEvPfS0_S0_S0_m,(.L_x_298 - _Z24_layer_norm_simple_dsmemILm64EEvPfS0_S0_S0_m)
        .other          _Z24_layer_norm_simple_dsmemILm64EEvPfS0_S0_S0_m,@"STO_CUDA_ENTRY STV_DEFAULT"
_Z24_layer_norm_simple_dsmemILm64EEvPfS0_S0_S0_m:
.text._Z24_layer_norm_simple_dsmemILm64EEvPfS0_S0_S0_m:
        /* <DEDUP_REMOVED lines=54> */
.L_x_199:
        /* <DEDUP_REMOVED lines=17> */
.L_x_198:
[----:B------:R-:W-:Y:S05]  /*0470*/  BSYNC.RECONVERGENT B0 ;  /* 0x0000000000007941 */ /* 0x000fea0003800200 */
.L_x_197:
[----:B------:R-:W-:Y:S05]  /*0480*/  @!P1 BRA `(.L_x_199) ;  /* 0xfffffffc00b49947 */ /* 0x000fea000383ffff */
.L_x_196:
        /* <DEDUP_REMOVED lines=8> */
[----:B------:R-:W-:-:S04]  /*0510*/  LEA R0, R24, R5, 0x2 ;  /* 0x0000000518007211 */ /* 0x000fc800078e10ff */
        /* <DEDUP_REMOVED lines=19> */
[----:B------:R-:W0:Y:S02]  /*0650*/  SHFL.DOWN PT, R12, R13, 0x8, 0x1f ;  /* 0x09001f000d0c7f89 */ /* 0x000e2400000e0000 */
[----:B0-----:R-:W-:-:S05]  /*0660*/  FADD R15, R13, R12 ;  /* 0x0000000c0d0f7221 */ /* 0x001fca0000000000 */
[----:B------:R-:W0:Y:S02]  /*0670*/  SHFL.DOWN PT, R12, R15, 0x4, 0x1f ;  /* 0x08801f000f0c7f89 */ /* 0x000e2400000e0000 */
[----:B0-----:R-:W-:-:S05]  /*0680*/  FADD R23, R15, R12 ;  /* 0x0000000c0f177221 */ /* 0x001fca0000000000 */
[----:B------:R-:W0:Y:S02]  /*0690*/  SHFL.DOWN PT, R12, R23, 0x2, 0x1f ;  /* 0x08401f00170c7f89 */ /* 0x000e2400000e0000 */
[----:B0-----:R-:W-:-:S05]  /*06a0*/  FADD R27, R23, R12 ;  /* 0x0000000c171b7221 */ /* 0x001fca0000000000 */
[----:B------:R0:W1:Y:S02]  /*06b0*/  SHFL.DOWN PT, R12, R27, 0x1, 0x1f ;  /* 0x08201f001b0c7f89 */ /* 0x00006400000e0000 */
.L_x_234:
[----:B------:R-:W-:Y:S01]  /*06c0*/  ISETP.NE.AND P0, PT, R24, RZ, PT ;  /* 0x000000ff1800720c */ /* 0x000fe20003f05270 */
[----:B-1----:R-:W-:-:S12]  /*06d0*/  FADD R12, R27, R12 ;  /* 0x0000000c1b0c7221 */ /* 0x002fd80000000000 */
[----:B------:R-:W-:Y:S05]  /*06e0*/  @P0 BRA `(.L_x_202) ;  /* 0x0000000000480947 */ /* 0x000fea0003800000 */
[----:B------:R2:W-:Y:S01]  /*06f0*/  STS [R7], R12 ;  /* 0x0000000c07007388 */ /* 0x0005e20000000800 */
[----:B------:R-:W-:Y:S05]  /*0700*/  BRA `(.L_x_202) ;  /* 0x0000000000407947 */ /* 0x000fea0003800000 */
.L_x_200:
        /* <DEDUP_REMOVED lines=13> */
.L_x_240:
[----:B------:R-:W-:Y:S01]  /*07e0*/  LOP3.LUT P0, RZ, R24, 0x1f, RZ, 0xc0, !PT ;  /* 0x0000001f18ff7812 */ /* 0x000fe2000780c0ff */
[----:B-1----:R-:W-:-:S12]  /*07f0*/  FADD R12, R27, R12 ;  /* 0x0000000c1b0c7221 */ /* 0x002fd80000000000 */
[----:B------:R1:W-:Y:S02]  /*0800*/  @!P0 STS [R7+0x100], R12 ;  /* 0x0001000c07008388 */ /* 0x0003e40000000800 */
.L_x_202:
        /* <DEDUP_REMOVED lines=15> */
.L_x_213:
        /* <DEDUP_REMOVED lines=9> */
.L_x_205:
[----:B------:R-:W-:Y:S01]  /*0990*/  NOP ;  /* 0x0000000000007918 */ /* 0x000fe20000000000 */
.L_x_206:
[----:B------:R-:W-:Y:S05]  /*09a0*/  BRA.U !UP1, `(.L_x_207) ;  /* 0x00000001090c7547 */ /* 0x000fea000b800000 */
[----:B------:R-:W-:Y:S01]  /*09b0*/  UCGABAR_WAIT ;  /* 0x0000000000007dc7 */ /* 0x000fe20008000000 */
[----:B------:R-:W-:Y:S01]  /*09c0*/  CCTL.IVALL ;  /* 0x00000000ff00798f */ /* 0x000fe20002000000 */
[----:B------:R-:W-:Y:S05]  /*09d0*/  BRA `(.L_x_208) ;  /* 0x0000000000047947 */ /* 0x000fea0003800000 */
.L_x_207:
[----:B------:R-:W-:Y:S06]  /*09e0*/  BAR.SYNC.DEFER_BLOCKING 0x0 ;  /* 0x0000000000007b1d */ /* 0x000fec0000010000 */
.L_x_208:
[----:B------:R3:W5:Y:S01]  /*09f0*/  LD.E R10, desc[UR6][R10.64] ;  /* 0x000000060a0a7980 */ /* 0x000762000c101900 */
[----:B------:R-:W-:Y:S05]  /*0a00*/  BRA.U !UP1, `(.L_x_209) ;  /* 0x0000000109147547 */ /* 0x000fea000b800000 */
[----:B------:R-:W-:Y:S06]  /*0a10*/  MEMBAR.ALL.GPU ;  /* 0x0000000000007992 */ /* 0x000fec000000a000 */
[----:B------:R-:W-:-:S00]  /*0a20*/  ERRBAR ;  /* 0x00000000000079ab */ /* 0x000fc00000000000 */
[----:B------:R-:W-:Y:S08]  /*0a30*/  CGAERRBAR ;  /* 0x00000000000075ab */ /* 0x000ff00000000000 */
[----:B------:R-:W-:Y:S01]  /*0a40*/  UCGABAR_ARV ;  /* 0x00000000000079c7 */ /* 0x000fe20008000000 */
[----:B------:R-:W-:Y:S05]  /*0a50*/  BRA `(.L_x_210) ;  /* 0x0000000000047947 */ /* 0x000fea0003800000 */
.L_x_209:
[----:B------:R-:W-:Y:S01]  /*0a60*/  NOP ;  /* 0x0000000000007918 */ /* 0x000fe20000000000 */
.L_x_210:
[----:B------:R-:W-:Y:S05]  /*0a70*/  BRA.U !UP1, `(.L_x_211) ;  /* 0x00000001090c7547 */ /* 0x000fea000b800000 */
[----:B------:R-:W-:Y:S01]  /*0a80*/  UCGABAR_WAIT ;  /* 0x0000000000007dc7 */ /* 0x000fe20008000000 */
[----:B------:R-:W-:Y:S01]  /*0a90*/  CCTL.IVALL ;  /* 0x00000000ff00798f */ /* 0x000fe20002000000 */
[----:B------:R-:W-:Y:S05]  /*0aa0*/  BRA `(.L_x_212) ;  /* 0x0000000000047947 */ /* 0x000fea0003800000 */
.L_x_211:
[----:B------:R-:W-:Y:S06]  /*0ab0*/  BAR.SYNC.DEFER_BLOCKING 0x0 ;  /* 0x0000000000007b1d */ /* 0x000fec0000010000 */
.L_x_212:
[----:B-12---:R-:W1:Y:S01]  /*0ac0*/  LDS R7, [R6] ;  /* 0x0000000006077984 */ /* 0x006e620000000800 */
[----:B------:R-:W-:-:S04]  /*0ad0*/  USHF.L.U32 UR4, UR4, 0x1, URZ ;  /* 0x0000000104047899 */ /* 0x000fc800080006ff */
[----:B------:R-:W-:Y:S01]  /*0ae0*/  UISETP.GE.AND UP0, UPT, UR4, UR5, UPT ;  /* 0x000000050400728c */ /* 0x000fe2000bf06270 */
[----:B-1---5:R-:W-:-:S05]  /*0af0*/  FADD R7, R10, R7 ;  /* 0x000000070a077221 */ /* 0x022fca0000000000 */
[----:B------:R4:W-:Y:S03]  /*0b00*/  STS [R6], R7 ;  /* 0x0000000706007388 */ /* 0x0009e60000000800 */
[----:B------:R-:W-:Y:S05]  /*0b10*/  BRA.U !UP0, `(.L_x_213) ;  /* 0xfffffffd08787547 */ /* 0x000fea000b83ffff */
.L_x_204:
        /* <DEDUP_REMOVED lines=11> */
.L_x_223:
        /* <DEDUP_REMOVED lines=9> */
.L_x_215:
[----:B------:R-:W-:Y:S01]  /*0c60*/  NOP ;  /* 0x0000000000007918 */ /* 0x000fe20000000000 */
.L_x_216:
[----:B------:R-:W-:Y:S05]  /*0c70*/  BRA.U !UP1, `(.L_x_217) ;  /* 0x00000001090c7547 */ /* 0x000fea000b800000 */
[----:B------:R-:W-:Y:S01]  /*0c80*/  UCGABAR_WAIT ;  /* 0x0000000000007dc7 */ /* 0x000fe20008000000 */
[----:B------:R-:W-:Y:S01]  /*0c90*/  CCTL.IVALL ;  /* 0x00000000ff00798f */ /* 0x000fe20002000000 */
[----:B------:R-:W-:Y:S05]  /*0ca0*/  BRA `(.L_x_218) ;  /* 0x0000000000047947 */ /* 0x000fea0003800000 */
.L_x_217:
[----:B------:R-:W-:Y:S06]  /*0cb0*/  BAR.SYNC.DEFER_BLOCKING 0x0 ;  /* 0x0000000000007b1d */ /* 0x000fec0000010000 */
.L_x_218:
[----:B------:R1:W5:Y:S01]  /*0cc0*/  LD.E R10, desc[UR6][R10.64] ;  /* 0x000000060a0a7980 */ /* 0x000362000c101900 */
[----:B------:R-:W-:Y:S05]  /*0cd0*/  BRA.U !UP1, `(.L_x_219) ;  /* 0x0000000109147547 */ /* 0x000fea000b800000 */
[----:B------:R-:W-:Y:S06]  /*0ce0*/  MEMBAR.ALL.GPU ;  /* 0x0000000000007992 */ /* 0x000fec000000a000 */
[----:B------:R-:W-:-:S00]  /*0cf0*/  ERRBAR ;  /* 0x00000000000079ab */ /* 0x000fc00000000000 */
[----:B------:R-:W-:Y:S08]  /*0d00*/  CGAERRBAR ;  /* 0x00000000000075ab */ /* 0x000ff00000000000 */
[----:B------:R-:W-:Y:S01]  /*0d10*/  UCGABAR_ARV ;  /* 0x00000000000079c7 */ /* 0x000fe20008000000 */
[----:B------:R-:W-:Y:S05]  /*0d20*/  BRA `(.L_x_220) ;  /* 0x0000000000047947 */ /* 0x000fea0003800000 */
.L_x_219:
[----:B------:R-:W-:Y:S01]  /*0d30*/  NOP ;  /* 0x0000000000007918 */ /* 0x000fe20000000000 */
.L_x_220:
[----:B------:R-:W-:Y:S05]  /*0d40*/  BRA.U !UP1, `(.L_x_221) ;  /* 0x00000001090c7547 */ /* 0x000fea000b800000 */
[----:B------:R-:W-:Y:S01]  /*0d50*/  UCGABAR_WAIT ;  /* 0x0000000000007dc7 */ /* 0x000fe20008000000 */
[----:B------:R-:W-:Y:S01]  /*0d60*/  CCTL.IVALL ;  /* 0x00000000ff00798f */ /* 0x000fe20002000000 */
[----:B------:R-:W-:Y:S05]  /*0d70*/  BRA `(.L_x_222) ;  /* 0x0000000000047947 */ /* 0x000fea0003800000 */
.L_x_221:
[----:B------:R-:W-:Y:S06]  /*0d80*/  BAR.SYNC.DEFER_BLOCKING 0x0 ;  /* 0x0000000000007b1d */ /* 0x000fec0000010000 */
.L_x_222:
[----:B------:R-:W2:Y:S01]  /*0d90*/  LDS R5, [R0] ;  /* 0x0000000000057984 */ /* 0x000ea20000000800 */
[----:B------:R-:W-:-:S04]  /*0da0*/  USHF.L.U32 UR4, UR4, 0x1, URZ ;  /* 0x0000000104047899 */ /* 0x000fc800080006ff */
[----:B------:R-:W-:Y:S01]  /*0db0*/  UISETP.GE.AND UP0, UPT, UR4, UR5, UPT ;  /* 0x000000050400728c */ /* 0x000fe2000bf06270 */
[----:B--2--5:R-:W-:-:S05]  /*0dc0*/  FADD R5, R10, R5 ;  /* 0x000000050a057221 */ /* 0x024fca0000000000 */
[----:B------:R2:W-:Y:S03]  /*0dd0*/  STS [R0], R5 ;  /* 0x0000000500007388 */ /* 0x0005e60000000800 */
[----:B------:R-:W-:Y:S05]  /*0de0*/  BRA.U !UP0, `(.L_x_223) ;  /* 0xfffffffd08787547 */ /* 0x000fea000b83ffff */
.L_x_214:
[----:B0-2---:R-:W-:-:S05]  /*0df0*/  VIADD R0, R8, 0x1800000 ;  /* 0x0180000008007836 */ /* 0x005fca0000000000 */
[----:B------:R-:W-:-:S04]  /*0e00*/  LOP3.LUT R0, R0, 0x7f800000, RZ, 0xc0, !PT ;  /* 0x7f80000000007812 */ /* 0x000fc800078ec0ff */
[----:B------:R-:W-:-:S13]  /*0e10*/  ISETP.GT.U32.AND P0, PT, R0, 0x1ffffff, PT ;  /* 0x01ffffff0000780c */ /* 0x000fda0003f04070 */
[----:B------:R-:W-:Y:S05]  /*0e20*/  @P0 BRA `(.L_x_224) ;  /* 0x00000000000c0947 */ /* 0x000fea0003800000 */
[----:B------:R-:W-:-:S07]  /*0e30*/  MOV R4, 0xe50 ;  /* 0x00000e5000047802 */ /* 0x000fce0000000f00 */
[----:B-1-34-:R-:W-:Y:S05]  /*0e40*/  CALL.REL.NOINC `($__internal_4_$__cuda_sm20_rcp_rn_f32_slowpath) ;  /* 0x0000000400bc7944 */ /* 0x01afea0003c00000 */
[----:B------:R-:W-:Y:S05]  /*0e50*/  BRA `(.L_x_225) ;  /* 0x0000000000107947 */ /* 0x000fea0003800000 */
.L_x_224:
[----:B------:R-:W0:Y:S02]  /*0e60*/  MUFU.RCP R5, R8 ;  /* 0x0000000800057308 */ /* 0x000e240000001000 */
[----:B0-----:R-:W-:-:S04]  /*0e70*/  FFMA R0, R5, R8, -1 ;  /* 0xbf80000005007423 */ /* 0x001fc80000000008 */
[----:B------:R-:W-:-:S04]  /*0e80*/  FADD.FTZ R0, -R0, -RZ ;  /* 0x800000ff00007221 */ /* 0x000fc80000010100 */
[----:B------:R-:W-:-:S07]  /*0e90*/  FFMA R0, R5, R0, R5 ;  /* 0x0000000005007223 */ /* 0x000fce0000000005 */
.L_x_225:
        /* <DEDUP_REMOVED lines=16> */
.L_x_228:
        /* <DEDUP_REMOVED lines=27> */
.L_x_227:
[----:B------:R-:W-:Y:S05]  /*1150*/  BSYNC.RECONVERGENT B0 ;  /* 0x0000000000007941 */ /* 0x000fea0003800200 */
.L_x_226:
[----:B------:R-:W-:Y:S05]  /*1160*/  @!P1 BRA `(.L_x_228) ;  /* 0xfffffffc008c9947 */ /* 0x000fea000383ffff */
[----:B------:R-:W-:Y:S05]  /*1170*/  EXIT ;  /* 0x000000000000794d */ /* 0x000fea0003800000 */
.L_x_201:
[----:B------:R-:W-:Y:S02]  /*1180*/  HFMA2 R9, -RZ, RZ, 0, 9.5367431640625e-07 ;  /* 0x00000010ff097431 */ /* 0x000fe400000001ff */
[----:B------:R-:W-:-:S07]  /*1190*/  IMAD.MOV.U32 R8, RZ, RZ, 0x1f ;  /* 0x0000001fff087424 */ /* 0x000fce00078e00ff */
[----:B0-2---:R-:W-:Y:S05]  /*11a0*/  WARPSYNC.COLLECTIVE R10, `(.L_x_229) ;  /* 0x000000000a087348 */ /* 0x005fea0003c00000 */
[----:B--2---:R1:W2:Y:S02]  /*11b0*/  SHFL.DOWN P0, R12, R11, R9, R8 ;  /* 0x080000090b0c7389 */ /* 0x0042a40000000008 */
[----:B012---:R-:W-:Y:S05]  /*11c0*/  ENDCOLLECTIVE ;  /* 0x000000000000791b */ /* 0x007fea0003800000 */
.L_x_229:
[----:B------:R-:W-:Y:S02]  /*11d0*/  IMAD.MOV.U32 R9, RZ, RZ, 0x8 ;  /* 0x00000008ff097424 */ /* 0x000fe400078e00ff */
[----:B------:R-:W-:-:S05]  /*11e0*/  FADD R13, R11, R12 ;  /* 0x0000000c0b0d7221 */ /* 0x000fca0000000000 */
[----:B------:R-:W-:-:S07]  /*11f0*/  MOV R11, R13 ;  /* 0x0000000d000b7202 */ /* 0x000fce0000000f00 */
[----:B------:R-:W-:Y:S05]  /*1200*/  WARPSYNC.COLLECTIVE R10, `(.L_x_230) ;  /* 0x000000000a087348 */ /* 0x000fea0003c00000 */
[----:B------:R0:W1:Y:S02]  /*1210*/  SHFL.DOWN P0, R12, R11, R9, R8 ;  /* 0x080000090b0c7389 */ /* 0x0000640000000008 */
[----:B01----:R-:W-:Y:S05]  /*1220*/  ENDCOLLECTIVE ;  /* 0x000000000000791b */ /* 0x003fea0003800000 */
.L_x_230:
[----:B------:R-:W-:Y:S02]  /*1230*/  IMAD.MOV.U32 R9, RZ, RZ, 0x4 ;  /* 0x00000004ff097424 */ /* 0x000fe400078e00ff */
[----:B------:R-:W-:-:S05]  /*1240*/  FADD R15, R13, R12 ;  /* 0x0000000c0d0f7221 */ /* 0x000fca0000000000 */
[----:B------:R-:W-:-:S07]  /*1250*/  MOV R11, R15 ;  /* 0x0000000f000b7202 */ /* 0x000fce0000000f00 */
[----:B------:R-:W-:Y:S05]  /*1260*/  WARPSYNC.COLLECTIVE R10, `(.L_x_231) ;  /* 0x000000000a087348 */ /* 0x000fea0003c00000 */
[----:B------:R0:W1:Y:S02]  /*1270*/  SHFL.DOWN P0, R12, R11, R9, R8 ;  /* 0x080000090b0c7389 */ /* 0x0000640000000008 */
[----:B01----:R-:W-:Y:S05]  /*1280*/  ENDCOLLECTIVE ;  /* 0x000000000000791b */ /* 0x003fea0003800000 */
.L_x_231:
[----:B------:R-:W-:Y:S02]  /*1290*/  HFMA2 R9, -RZ, RZ, 0, 1.1920928955078125e-07 ;  /* 0x00000002ff097431 */ /* 0x000fe400000001ff */
[----:B------:R-:W-:-:S05]  /*12a0*/  FADD R23, R15, R12 ;  /* 0x0000000c0f177221 */ /* 0x000fca0000000000 */
[----:B------:R-:W-:-:S07]  /*12b0*/  MOV R11, R23 ;  /* 0x00000017000b7202 */ /* 0x000fce0000000f00 */
[----:B------:R-:W-:Y:S05]  /*12c0*/  WARPSYNC.COLLECTIVE R10, `(.L_x_232) ;  /* 0x000000000a087348 */ /* 0x000fea0003c00000 */
[----:B------:R0:W1:Y:S02]  /*12d0*/  SHFL.DOWN P0, R12, R11, R9, R8 ;  /* 0x080000090b0c7389 */ /* 0x0000640000000008 */
[----:B01----:R-:W-:Y:S05]  /*12e0*/  ENDCOLLECTIVE ;  /* 0x000000000000791b */ /* 0x003fea0003800000 */
.L_x_232:
[----:B------:R-:W-:Y:S01]  /*12f0*/  MOV R9, 0x1 ;  /* 0x0000000100097802 */ /* 0x000fe20000000f00 */
[----:B------:R-:W-:-:S04]  /*1300*/  FADD R27, R23, R12 ;  /* 0x0000000c171b7221 */ /* 0x000fc80000000000 */
[----:B------:R-:W-:-:S07]  /*1310*/  IMAD.MOV.U32 R11, RZ, RZ, R27 ;  /* 0x000000ffff0b7224 */ /* 0x000fce00078e001b */
[----:B------:R-:W-:Y:S05]  /*1320*/  WARPSYNC.COLLECTIVE R10, `(.L_x_233) ;  /* 0x000000000a087348 */ /* 0x000fea0003c00000 */
[----:B------:R0:W1:Y:S02]  /*1330*/  SHFL.DOWN P0, R12, R11, R9, R8 ;  /* 0x080000090b0c7389 */ /* 0x0000640000000008 */
[----:B01----:R-:W-:Y:S05]  /*1340*/  ENDCOLLECTIVE ;  /* 0x000000000000791b */ /* 0x003fea0003800000 */
.L_x_233:
[----:B------:R-:W-:Y:S05]  /*1350*/  BRA `(.L_x_234) ;  /* 0xfffffff000d87947 */ /* 0x000fea000383ffff */
.L_x_203:
[----:B------:R-:W-:Y:S02]  /*1360*/  HFMA2 R9, -RZ, RZ, 0, 9.5367431640625e-07 ;  /* 0x00000010ff097431 */ /* 0x000fe400000001ff */
[----:B------:R-:W-:-:S07]  /*1370*/  IMAD.MOV.U32 R8, RZ, RZ, 0x1f ;  /* 0x0000001fff087424 */ /* 0x000fce00078e00ff */
[----:B0-2---:R-:W-:Y:S05]  /*1380*/  WARPSYNC.COLLECTIVE R10, `(.L_x_235) ;  /* 0x000000000a087348 */ /* 0x005fea0003c00000 */
[----:B--2---:R1:W2:Y:S02]  /*1390*/  SHFL.DOWN P0, R12, R11, R9, R8 ;  /* 0x080000090b0c7389 */ /* 0x0042a40000000008 */
[----:B012---:R-:W-:Y:S05]  /*13a0*/  ENDCOLLECTIVE ;  /* 0x000000000000791b */ /* 0x007fea0003800000 */
.L_x_235:
[----:B------:R-:W-:Y:S02]  /*13b0*/  HFMA2 R9, -RZ, RZ, 0, 4.76837158203125e-07 ;  /* 0x00000008ff097431 */ /* 0x000fe400000001ff */
[----:B------:R-:W-:-:S05]  /*13c0*/  FADD R13, R11, R12 ;  /* 0x0000000c0b0d7221 */ /* 0x000fca0000000000 */
[----:B------:R-:W-:-:S07]  /*13d0*/  MOV R11, R13 ;  /* 0x0000000d000b7202 */ /* 0x000fce0000000f00 */
[----:B------:R-:W-:Y:S05]  /*13e0*/  WARPSYNC.COLLECTIVE R10, `(.L_x_236) ;  /* 0x000000000a087348 */ /* 0x000fea0003c00000 */
[----:B------:R0:W1:Y:S02]  /*13f0*/  SHFL.DOWN P0, R12, R11, R9, R8 ;  /* 0x080000090b0c7389 */ /* 0x0000640000000008 */
[----:B01----:R-:W-:Y:S05]  /*1400*/  ENDCOLLECTIVE ;  /* 0x000000000000791b */ /* 0x003fea0003800000 */
.L_x_236:
[----:B------:R-:W-:Y:S01]  /*1410*/  MOV R9, 0x4 ;  /* 0x0000000400097802 */ /* 0x000fe20000000f00 */
[----:B------:R-:W-:-:S04]  /*1420*/  FADD R15, R13, R12 ;  /* 0x0000000c0d0f7221 */ /* 0x000fc80000000000 */
[----:B------:R-:W-:-:S07]  /*1430*/  IMAD.MOV.U32 R11, RZ, RZ, R15 ;  /* 0x000000ffff0b7224 */ /* 0x000fce00078e000f */
[----:B------:R-:W-:Y:S05]  /*1440*/  WARPSYNC.COLLECTIVE R10, `(.L_x_237) ;  /* 0x000000000a087348 */ /* 0x000fea0003c00000 */
[----:B------:R0:W1:Y:S02]  /*1450*/  SHFL.DOWN P0, R12, R11, R9, R8 ;  /* 0x080000090b0c7389 */ /* 0x0000640000000008 */
[----:B01----:R-:W-:Y:S05]  /*1460*/  ENDCOLLECTIVE ;  /* 0x000000000000791b */ /* 0x003fea0003800000 */
.L_x_237:
[----:B------:R-:W-:Y:S02]  /*1470*/  IMAD.MOV.U32 R9, RZ, RZ, 0x2 ;  /* 0x00000002ff097424 */ /* 0x000fe400078e00ff */
[----:B------:R-:W-:-:S05]  /*1480*/  FADD R23, R15, R12 ;  /* 0x0000000c0f177221 */ /* 0x000fca0000000000 */
[----:B------:R-:W-:-:S07]  /*1490*/  MOV R11, R23 ;  /* 0x00000017000b7202 */ /* 0x000fce0000000f00 */
[----:B------:R-:W-:Y:S05]  /*14a0*/  WARPSYNC.COLLECTIVE R10, `(.L_x_238) ;  /* 0x000000000a087348 */ /* 0x000fea0003c00000 */
[----:B------:R0:W1:Y:S02]  /*14b0*/  SHFL.DOWN P0, R12, R11, R9, R8 ;  /* 0x080000090b0c7389 */ /* 0x0000640000000008 */
[----:B01----:R-:W-:Y:S05]  /*14c0*/  ENDCOLLECTIVE ;  /* 0x000000000000791b */ /* 0x003fea0003800000 */
.L_x_238:
[----:B------:R-:W-:Y:S02]  /*14d0*/  HFMA2 R9, -RZ, RZ, 0, 5.9604644775390625e-08 ;  /* 0x00000001ff097431 */ /* 0x000fe400000001ff */
[----:B------:R-:W-:-:S05]  /*14e0*/  FADD R27, R23, R12 ;  /* 0x0000000c171b7221 */ /* 0x000fca0000000000 */
[----:B------:R-:W-:-:S07]  /*14f0*/  MOV R11, R27 ;  /* 0x0000001b000b7202 */ /* 0x000fce0000000f00 */
[----:B------:R-:W-:Y:S05]  /*1500*/  WARPSYNC.COLLECTIVE R10, `(.L_x_239) ;  /* 0x000000000a087348 */ /* 0x000fea0003c00000 */
[----:B------:R0:W1:Y:S02]  /*1510*/  SHFL.DOWN P0, R12, R11, R9, R8 ;  /* 0x080000090b0c7389 */ /* 0x0000640000000008 */
[----:B01----:R-:W-:Y:S05]  /*1520*/  ENDCOLLECTIVE ;  /* 0x000000000000791b */ /* 0x003fea0003800000 */
.L_x_239:
[----:B------:R-:W-:Y:S05]  /*1530*/  BRA `(.L_x_240) ;  /* 0xfffffff000a87947 */ /* 0x000fea000383ffff */
        .weak           $__internal_4_$__cuda_sm20_rcp_rn_f32_slowpath
        .type           $__internal_4_$__cuda_sm20_rcp_rn_f32_slowpath,@function
        .size           $__internal_4_$__cuda_sm20_rcp_rn_f32_slowpath,(.L_x_298 - $__internal_4_$__cuda_sm20_rcp_rn_f32_slowpath)
$__internal_4_$__cuda_sm20_rcp_rn_f32_slowpath:
        /* <DEDUP_REMOVED lines=16> */
.L_x_241:
        /* <DEDUP_REMOVED lines=33> */
.L_x_243:
[----:B------:R0:W1:Y:S02]  /*1850*/  MUFU.RCP R5, R0 ;  /* 0x0000000000057308 */ /* 0x0000640000001000 */
.L_x_242:
[----:B0123--:R-:W-:Y:S02]  /*1860*/  MOV R0, R5 ;  /* 0x0000000500007202 */ /* 0x00ffe40000000f00 */
[----:B------:R-:W-:-:S04]  /*1870*/  MOV R5, 0x0 ;  /* 0x0000000000057802 */ /* 0x000fc80000000f00 */
[----:B------:R-:W-:Y:S05]  /*1880*/  RET.REL.NODEC R4 `(_Z24_layer_norm_simple_dsmemILm64EEvPfS0_S0_S0_m) ;  /* 0xffffffe404dc7950 */ /* 0x000fea0003c3ffff */
.L_x_244:
        /* <DEDUP_REMOVED lines=15> */
.L_x_298:


//--------------------- .text._Z24_layer_norm_simple_dsmemILm32EEvPfS0_S0_S0_m --------------------------
	.section	.text._Z24_layer_norm_simple_dsmemILm32EEvPfS0_S0_S0_m,"ax",@progbits
	.align	128
        .global         _Z24_layer_norm_simple_dsmemILm32EEvPfS0_S0_S0_m
        .type           _Z24_layer_norm_simple_dsmemILm32EEvPfS0_S0_S0_m,@function
        .size           _Z24_layer_norm_simple_dsmemILm32EEvPfS0_S0_S0_m,(.L_x_299 - _Z24_layer_norm_simple_dsmemILm32EEvPfS0_S0_S0_m)
        .other          _Z24_layer_norm_simple_dsmemILm32EEvPfS0_S0_S0_m,@"STO_CUDA_ENTRY STV_DEFAULT"
_Z24_layer_norm_simple_dsmemILm32EEvPfS0_S0_S0_m:
.text._Z24_layer_norm_simple_dsmemILm32EEvPfS0_S0_S0_m:
        /* <DEDUP_REMOVED lines=54> */
.L_x_248:
        /* <DEDUP_REMOVED lines=17> */
.L_x_247:
[----:B------:R-:W-:Y:S05]  /*0470*/  BSYNC.RECONVERGENT B0 ;  /* 0x0000000000007941 */ /* 0x000fea0003800200 */
.L_x_246:
[----:B------:R-:W-:Y:S05]  /*0480*/  @!P1 BRA `(.L_x_248) ;  /* 0xfffffffc00b49947 */ /* 0x000fea000383ffff */
.L_x_245:
        /* <DEDUP_REMOVED lines=9> */
[----:B------:R0:W-:Y:S04]  /*0520*/  STS [R6], R11 ;  /* 0x0000000b06007388 */ /* 0x0001e80000000800 */
[----:B------:R0:W-:Y:S01]  /*0530*/  STS [R0], R9 ;  /* 0x0000000900007388 */ /* 0x0001e20000000800 */
        /* <DEDUP_REMOVED lines=15> */
.L_x_283:
[----:B------:R-:W-:Y:S01]  /*0630*/  ISETP.NE.AND P1, PT, R24, RZ, PT ;  /* 0x000000ff1800720c */ /* 0x000fe20003f25270 */
[----:B-1----:R-:W-:-:S12]  /*0640*/  FADD R12, R27, R12 ;  /* 0x0000000c1b0c7221 */ /* 0x002fd80000000000 */
[----:B------:R1:W-:Y:S02]  /*0650*/  @!P1 STS [R7], R12 ;  /* 0x0000000c07009388 */ /* 0x0003e40000000800 */
.L_x_249:
[----:B------:R-:W-:Y:S05]  /*0660*/  WARPSYNC.ALL ;  /* 0x0000000000007948 */ /* 0x000fea0003800000 */
[----:B------:R-:W-:Y:S06]  /*0670*/  BAR.SYNC.DEFER_BLOCKING 0x0 ;  /* 0x0000000000007b1d */ /* 0x000fec0000010000 */
[----:B------:R-:W-:Y:S05]  /*0680*/  @P0 BRA `(.L_x_251) ;  /* 0x0000000000400947 */ /* 0x000fea0003800000 */
[----:B0-----:R0:W2:Y:S01]  /*0690*/  LDS R11, [R0] ;  /* 0x00000000000b7984 */ /* 0x0010a20000000800 */
[----:B------:R-:W-:-:S04]  /*06a0*/  VOTE.ANY R10, PT, PT ;  /* 0x00000000000a7806 */ /* 0x000fc800038e0100 */
[----:B------:R-:W-:-:S13]  /*06b0*/  R2UR UR4, R10 ;  /* 0x000000000a0472ca */ /* 0x000fda00000e0000 */
[----:B0-----:R-:W-:Y:S05]  /*06c0*/  BRA.DIV UR4, `(.L_x_252) ;  /* 0x0000000e04047947 */ /* 0x001fea000b800000 */
[----:B-12---:R-:W0:Y:S02]  /*06d0*/  SHFL.DOWN PT, R12, R11, 0x10, 0x1f ;  /* 0x0a001f000b0c7f89 */ /* 0x006e2400000e0000 */
        /* <DEDUP_REMOVED lines=8> */
.L_x_289:
[----:B------:R-:W-:Y:S01]  /*0760*/  ISETP.NE.AND P0, PT, R24, RZ, PT ;  /* 0x000000ff1800720c */ /* 0x000fe20003f05270 */
[----:B-1----:R-:W-:-:S12]  /*0770*/  FADD R12, R27, R12 ;  /* 0x0000000c1b0c7221 */ /* 0x002fd80000000000 */
[----:B------:R2:W-:Y:S02]  /*0780*/  @!P0 STS [R7+0x80], R12 ;  /* 0x0000800c07008388 */ /* 0x0005e40000000800 */
.L_x_251:
        /* <DEDUP_REMOVED lines=15> */
.L_x_262:
        /* <DEDUP_REMOVED lines=9> */
.L_x_254:
[----:B------:R-:W-:Y:S01]  /*0910*/  NOP ;  /* 0x0000000000007918 */ /* 0x000fe20000000000 */
.L_x_255:
[----:B------:R-:W-:Y:S05]  /*0920*/  BRA.U !UP1, `(.L_x_256) ;  /* 0x00000001090c7547 */ /* 0x000fea000b800000 */
[----:B------:R-:W-:Y:S01]  /*0930*/  UCGABAR_WAIT ;  /* 0x0000000000007dc7 */ /* 0x000fe20008000000 */
[----:B------:R-:W-:Y:S01]  /*0940*/  CCTL.IVALL ;  /* 0x00000000ff00798f */ /* 0x000fe20002000000 */
[----:B------:R-:W-:Y:S05]  /*0950*/  BRA `(.L_x_257) ;  /* 0x0000000000047947 */ /* 0x000fea0003800000 */
.L_x_256:
[----:B------:R-:W-:Y:S06]  /*0960*/  BAR.SYNC.DEFER_BLOCKING 0x0 ;  /* 0x0000000000007b1d */ /* 0x000fec0000010000 */
.L_x_257:
[----:B------:R0:W5:Y:S01]  /*0970*/  LD.E R10, desc[UR6][R10.64] ;  /* 0x000000060a0a7980 */ /* 0x000162000c101900 */
[----:B------:R-:W-:Y:S05]  /*0980*/  BRA.U !UP1, `(.L_x_258) ;  /* 0x0000000109147547 */ /* 0x000fea000b800000 */
[----:B------:R-:W-:Y:S06]  /*0990*/  MEMBAR.ALL.GPU ;  /* 0x0000000000007992 */ /* 0x000fec000000a000 */
[----:B------:R-:W-:-:S00]  /*09a0*/  ERRBAR ;  /* 0x00000000000079ab */ /* 0x000fc00000000000 */
[----:B------:R-:W-:Y:S08]  /*09b0*/  CGAERRBAR ;  /* 0x00000000000075ab */ /* 0x000ff00000000000 */
[----:B------:R-:W-:Y:S01]  /*09c0*/  UCGABAR_ARV ;  /* 0x00000000000079c7 */ /* 0x000fe20008000000 */
[----:B------:R-:W-:Y:S05]  /*09d0*/  BRA `(.L_x_259) ;  /* 0x0000000000047947 */ /* 0x000fea0003800000 */
.L_x_258:
[----:B------:R-:W-:Y:S01]  /*09e0*/  NOP ;  /* 0x0000000000007918 */ /* 0x000fe20000000000 */
.L_x_259:
[----:B------:R-:W-:Y:S05]  /*09f0*/  BRA.U !UP1, `(.L_x_260) ;  /* 0x00000001090c7547 */ /* 0x000fea000b800000 */
[----:B------:R-:W-:Y:S01]  /*0a00*/  UCGABAR_WAIT ;  /* 0x0000000000007dc7 */ /* 0x000fe20008000000 */
[----:B------:R-:W-:Y:S01]  /*0a10*/  CCTL.IVALL ;  /* 0x00000000ff00798f */ /* 0x000fe20002000000 */
[----:B------:R-:W-:Y:S05]  /*0a20*/  BRA `(.L_x_261) ;  /* 0x0000000000047947 */ /* 0x000fea0003800000 */
.L_x_260:
[----:B------:R-:W-:Y:S06]  /*0a30*/  BAR.SYNC.DEFER_BLOCKING 0x0 ;  /* 0x0000000000007b1d */ /* 0x000fec0000010000 */
.L_x_261:
[----:B-12---:R-:W1:Y:S01]  /*0a40*/  LDS R7, [R6] ;  /* 0x0000000006077984 */ /* 0x006e620000000800 */
[----:B------:R-:W-:-:S04]  /*0a50*/  USHF.L.U32 UR4, UR4, 0x1, URZ ;  /* 0x0000000104047899 */ /* 0x000fc800080006ff */
[----:B------:R-:W-:Y:S01]  /*0a60*/  UISETP.GE.AND UP0, UPT, UR4, UR5, UPT ;  /* 0x000000050400728c */ /* 0x000fe2000bf06270 */
[----:B-1---5:R-:W-:-:S05]  /*0a70*/  FADD R7, R10, R7 ;  /* 0x000000070a077221 */ /* 0x022fca0000000000 */
[----:B------:R3:W-:Y:S03]  /*0a80*/  STS [R6], R7 ;  /* 0x0000000706007388 */ /* 0x0007e60000000800 */
[----:B------:R-:W-:Y:S05]  /*0a90*/  BRA.U !UP0, `(.L_x_262) ;  /* 0xfffffffd08787547 */ /* 0x000fea000b83ffff */
.L_x_253:
        /* <DEDUP_REMOVED lines=11> */
.L_x_272:
        /* <DEDUP_REMOVED lines=9> */
.L_x_264:
[----:B------:R-:W-:Y:S01]  /*0be0*/  NOP ;  /* 0x0000000000007918 */ /* 0x000fe20000000000 */
.L_x_265:
[----:B------:R-:W-:Y:S05]  /*0bf0*/  BRA.U !UP1, `(.L_x_266) ;  /* 0x00000001090c7547 */ /* 0x000fea000b800000 */
[----:B------:R-:W-:Y:S01]  /*0c00*/  UCGABAR_WAIT ;  /* 0x0000000000007dc7 */ /* 0x000fe20008000000 */
[----:B------:R-:W-:Y:S01]  /*0c10*/  CCTL.IVALL ;  /* 0x00000000ff00798f */ /* 0x000fe20002000000 */
[----:B------:R-:W-:Y:S05]  /*0c20*/  BRA `(.L_x_267) ;  /* 0x0000000000047947 */ /* 0x000fea0003800000 */
.L_x_266:
[----:B------:R-:W-:Y:S06]  /*0c30*/  BAR.SYNC.DEFER_BLOCKING 0x0 ;  /* 0x0000000000007b1d */ /* 0x000fec0000010000 */
.L_x_267:
[----:B------:R0:W5:Y:S01]  /*0c40*/  LD.E R10, desc[UR6][R10.64] ;  /* 0x000000060a0a7980 */ /* 0x000162000c101900 */
[----:B------:R-:W-:Y:S05]  /*0c50*/  BRA.U !UP1, `(.L_x_268) ;  /* 0x0000000109147547 */ /* 0x000fea000b800000 */
[----:B------:R-:W-:Y:S06]  /*0c60*/  MEMBAR.ALL.GPU ;  /* 0x0000000000007992 */ /* 0x000fec000000a000 */
[----:B------:R-:W-:-:S00]  /*0c70*/  ERRBAR ;  /* 0x00000000000079ab */ /* 0x000fc00000000000 */
[----:B------:R-:W-:Y:S08]  /*0c80*/  CGAERRBAR ;  /* 0x00000000000075ab */ /* 0x000ff00000000000 */
[----:B------:R-:W-:Y:S01]  /*0c90*/  UCGABAR_ARV ;  /* 0x00000000000079c7 */ /* 0x000fe20008000000 */
[----:B------:R-:W-:Y:S05]  /*0ca0*/  BRA `(.L_x_269) ;  /* 0x0000000000047947 */ /* 0x000fea0003800000 */
.L_x_268:
[----:B------:R-:W-:Y:S01]  /*0cb0*/  NOP ;  /* 0x0000000000007918 */ /* 0x000fe20000000000 */
.L_x_269:
[----:B------:R-:W-:Y:S05]  /*0cc0*/  BRA.U !UP1, `(.L_x_270) ;  /* 0x00000001090c7547 */ /* 0x000fea000b800000 */
[----:B------:R-:W-:Y:S01]  /*0cd0*/  UCGABAR_WAIT ;  /* 0x0000000000007dc7 */ /* 0x000fe20008000000 */
[----:B------:R-:W-:Y:S01]  /*0ce0*/  CCTL.IVALL ;  /* 0x00000000ff00798f */ /* 0x000fe20002000000 */
[----:B------:R-:W-:Y:S05]  /*0cf0*/  BRA `(.L_x_271) ;  /* 0x0000000000047947 */ /* 0x000fea0003800000 */
.L_x_270:
[----:B------:R-:W-:Y:S06]  /*0d00*/  BAR.SYNC.DEFER_BLOCKING 0x0 ;  /* 0x0000000000007b1d */ /* 0x000fec0000010000 */
.L_x_271:
[----:B------:R-:W1:Y:S01]  /*0d10*/  LDS R5, [R0] ;  /* 0x0000000000057984 */ /* 0x000e620000000800 */
[----:B------:R-:W-:-:S04]  /*0d20*/  USHF.L.U32 UR4, UR4, 0x1, URZ ;  /* 0x0000000104047899 */ /* 0x000fc800080006ff */
[----:B------:R-:W-:Y:S01]  /*0d30*/  UISETP.GE.AND UP0, UPT, UR4, UR5, UPT ;  /* 0x000000050400728c */ /* 0x000fe2000bf06270 */
[----:B-1---5:R-:W-:-:S05]  /*0d40*/  FADD R5, R10, R5 ;  /* 0x000000050a057221 */ /* 0x022fca0000000000 */
[----:B------:R1:W-:Y:S03]  /*0d50*/  STS [R0], R5 ;  /* 0x0000000500007388 */ /* 0x0003e60000000800 */
[----:B------:R-:W-:Y:S05]  /*0d60*/  BRA.U !UP0, `(.L_x_272) ;  /* 0xfffffffd08787547 */ /* 0x000fea000b83ffff */
.L_x_263:
[----:B-1--4-:R-:W-:-:S05]  /*0d70*/  VIADD R0, R8, 0x1800000 ;  /* 0x0180000008007836 */ /* 0x012fca0000000000 */
[----:B------:R-:W-:-:S04]  /*0d80*/  LOP3.LUT R0, R0, 0x7f800000, RZ, 0xc0, !PT ;  /* 0x7f80000000007812 */ /* 0x000fc800078ec0ff */
[----:B------:R-:W-:-:S13]  /*0d90*/  ISETP.GT.U32.AND P0, PT, R0, 0x1ffffff, PT ;  /* 0x01ffffff0000780c */ /* 0x000fda0003f04070 */
[----:B------:R-:W-:Y:S05]  /*0da0*/  @P0 BRA `(.L_x_273) ;  /* 0x00000000000c0947 */ /* 0x000fea0003800000 */
[----:B------:R-:W-:-:S07]  /*0db0*/  MOV R4, 0xdd0 ;  /* 0x00000dd000047802 */ /* 0x000fce0000000f00 */
[----:B0-23--:R-:W-:Y:S05]  /*0dc0*/  CALL.REL.NOINC `($__internal_5_$__cuda_sm20_rcp_rn_f32_slowpath) ;  /* 0x0000000400bc7944 */ /* 0x00dfea0003c00000 */
[----:B------:R-:W-:Y:S05]  /*0dd0*/  BRA `(.L_x_274) ;  /* 0x0000000000107947 */ /* 0x000fea0003800000 */
.L_x_273:
[----:B------:R-:W1:Y:S02]  /*0de0*/  MUFU.RCP R5, R8 ;  /* 0x0000000800057308 */ /* 0x000e640000001000 */
[----:B-1----:R-:W-:-:S04]  /*0df0*/  FFMA R0, R5, R8, -1 ;  /* 0xbf80000005007423 */ /* 0x002fc80000000008 */
[----:B------:R-:W-:-:S04]  /*0e00*/  FADD.FTZ R0, -R0, -RZ ;  /* 0x800000ff00007221 */ /* 0x000fc80000010100 */
[----:B------:R-:W-:-:S07]  /*0e10*/  FFMA R0, R5, R0, R5 ;  /* 0x0000000005007223 */ /* 0x000fce0000000005 */
.L_x_274:
        /* <DEDUP_REMOVED lines=16> */
.L_x_277:
        /* <DEDUP_REMOVED lines=27> */
.L_x_276:
[----:B------:R-:W-:Y:S05]  /*10d0*/  BSYNC.RECONVERGENT B0 ;  /* 0x0000000000007941 */ /* 0x000fea0003800200 */
.L_x_275:
[----:B------:R-:W-:Y:S05]  /*10e0*/  @!P1 BRA `(.L_x_277) ;  /* 0xfffffffc008c9947 */ /* 0x000fea000383ffff */
[----:B------:R-:W-:Y:S05]  /*10f0*/  EXIT ;  /* 0x000000000000794d */ /* 0x000fea0003800000 */
.L_x_250:
[----:B------:R-:W-:Y:S02]  /*1100*/  HFMA2 R9, -RZ, RZ, 0, 9.5367431640625e-07 ;  /* 0x00000010ff097431 */ /* 0x000fe400000001ff */
[----:B------:R-:W-:-:S07]  /*1110*/  IMAD.MOV.U32 R8, RZ, RZ, 0x1f ;  /* 0x0000001fff087424 */ /* 0x000fce00078e00ff */
[----:B-1----:R-:W-:Y:S05]  /*1120*/  WARPSYNC.COLLECTIVE R10, `(.L_x_278) ;  /* 0x000000000a087348 */ /* 0x002fea0003c00000 */
[----:B-1----:R0:W1:Y:S02]  /*1130*/  SHFL.DOWN P1, R12, R11, R9, R8 ;  /* 0x080000090b0c7389 */ /* 0x0020640000020008 */
[----:B01----:R-:W-:Y:S05]  /*1140*/  ENDCOLLECTIVE ;  /* 0x000000000000791b */ /* 0x003fea0003800000 */
.L_x_278:
[----:B------:R-:W-:Y:S02]  /*1150*/  IMAD.MOV.U32 R9, RZ, RZ, 0x8 ;  /* 0x00000008ff097424 */ /* 0x000fe400078e00ff */
[----:B------:R-:W-:-:S05]  /*1160*/  FADD R13, R11, R12 ;  /* 0x0000000c0b0d7221 */ /* 0x000fca0000000000 */
[----:B------:R-:W-:-:S07]  /*1170*/  MOV R11, R13 ;  /* 0x0000000d000b7202 */ /* 0x000fce0000000f00 */
[----:B------:R-:W-:Y:S05]  /*1180*/  WARPSYNC.COLLECTIVE R10, `(.L_x_279) ;  /* 0x000000000a087348 */ /* 0x000fea0003c00000 */
[----:B------:R0:W1:Y:S02]  /*1190*/  SHFL.DOWN P1, R12, R11, R9, R8 ;  /* 0x080000090b0c7389 */ /* 0x0000640000020008 */
[----:B01----:R-:W-:Y:S05]  /*11a0*/  ENDCOLLECTIVE ;  /* 0x000000000000791b */ /* 0x003fea0003800000 */
.L_x_279:
[----:B------:R-:W-:Y:S02]  /*11b0*/  IMAD.MOV.U32 R9, RZ, RZ, 0x4 ;  /* 0x00000004ff097424 */ /* 0x000fe400078e00ff */
[----:B------:R-:W-:-:S05]  /*11c0*/  FADD R15, R13, R12 ;  /* 0x0000000c0d0f7221 */ /* 0x000fca0000000000 */
[----:B------:R-:W-:-:S07]  /*11d0*/  MOV R11, R15 ;  /* 0x0000000f000b7202 */ /* 0x000fce0000000f00 */
[----:B------:R-:W-:Y:S05]  /*11e0*/  WARPSYNC.COLLECTIVE R10, `(.L_x_280) ;  /* 0x000000000a087348 */ /* 0x000fea0003c00000 */
[----:B------:R0:W1:Y:S02]  /*11f0*/  SHFL.DOWN P1, R12, R11, R9, R8 ;  /* 0x080000090b0c7389 */ /* 0x0000640000020008 */
[----:B01----:R-:W-:Y:S05]  /*1200*/  ENDCOLLECTIVE ;  /* 0x000000000000791b */ /* 0x003fea0003800000 */
.L_x_280:
[----:B------:R-:W-:Y:S02]  /*1210*/  IMAD.MOV.U32 R9, RZ, RZ, 0x2 ;  /* 0x00000002ff097424 */ /* 0x000fe400078e00ff */
[----:B------:R-:W-:-:S05]  /*1220*/  FADD R23, R15, R12 ;  /* 0x0000000c0f177221 */ /* 0x000fca0000000000 */
[----:B------:R-:W-:-:S07]  /*1230*/  MOV R11, R23 ;  /* 0x00000017000b7202 */ /* 0x000fce0000000f00 */
[----:B------:R-:W-:Y:S05]  /*1240*/  WARPSYNC.COLLECTIVE R10, `(.L_x_281) ;  /* 0x000000000a087348 */ /* 0x000fea0003c00000 */
[----:B------:R0:W1:Y:S02]  /*1250*/  SHFL.DOWN P1, R12, R11, R9, R8 ;  /* 0x080000090b0c7389 */ /* 0x0000640000020008 */
[----:B01----:R-:W-:Y:S05]  /*1260*/  ENDCOLLECTIVE ;  /* 0x000000000000791b */ /* 0x003fea0003800000 */
.L_x_281:
[----:B------:R-:W-:Y:S02]  /*1270*/  IMAD.MOV.U32 R9, RZ, RZ, 0x1 ;  /* 0x00000001ff097424 */ /* 0x000fe400078e00ff */
[----:B------:R-:W-:-:S05]  /*1280*/  FADD R27, R23, R12 ;  /* 0x0000000c171b7221 */ /* 0x000fca0000000000 */
[----:B------:R-:W-:-:S07]  /*1290*/  MOV R11, R27 ;  /* 0x0000001b000b7202 */ /* 0x000fce0000000f00 */
[----:B------:R-:W-:Y:S05]  /*12a0*/  WARPSYNC.COLLECTIVE R10, `(.L_x_282) ;  /* 0x000000000a087348 */ /* 0x000fea0003c00000 */
[----:B------:R0:W1:Y:S02]  /*12b0*/  SHFL.DOWN P1, R12, R11, R9, R8 ;  /* 0x080000090b0c7389 */ /* 0x0000640000020008 */
[----:B01----:R-:W-:Y:S05]  /*12c0*/  ENDCOLLECTIVE ;  /* 0x000000000000791b */ /* 0x003fea0003800000 */
.L_x_282:
[----:B------:R-:W-:Y:S05]  /*12d0*/  BRA `(.L_x_283) ;  /* 0xfffffff000d47947 */ /* 0x000fea000383ffff */
.L_x_252:
[----:B------:R-:W-:Y:S02]  /*12e0*/  HFMA2 R9, -RZ, RZ, 0, 9.5367431640625e-07 ;  /* 0x00000010ff097431 */ /* 0x000fe400000001ff */
[----:B------:R-:W-:-:S07]  /*12f0*/  IMAD.MOV.U32 R8, RZ, RZ, 0x1f ;  /* 0x0000001fff087424 */ /* 0x000fce00078e00ff */
[----:B-12---:R-:W-:Y:S05]  /*1300*/  WARPSYNC.COLLECTIVE R10, `(.L_x_284) ;  /* 0x000000000a087348 */ /* 0x006fea0003c00000 */
[----:B-12---:R0:W1:Y:S02]  /*1310*/  SHFL.DOWN P1, R12, R11, R9, R8 ;  /* 0x080000090b0c7389 */ /* 0x0060640000020008 */
[----:B01----:R-:W-:Y:S05]  /*1320*/  ENDCOLLECTIVE ;  /* 0x000000000000791b */ /* 0x003fea0003800000 */
.L_x_284:
[----:B------:R-:W-:Y:S02]  /*1330*/  HFMA2 R9, -RZ, RZ, 0, 4.76837158203125e-07 ;  /* 0x00000008ff097431 */ /* 0x000fe400000001ff */
[----:B------:R-:W-:-:S05]  /*1340*/  FADD R13, R11, R12 ;  /* 0x0000000c0b0d7221 */ /* 0x000fca0000000000 */
[----:B------:R-:W-:-:S07]  /*1350*/  MOV R11, R13 ;  /* 0x0000000d000b7202 */ /* 0x000fce0000000f00 */
[----:B------:R-:W-:Y:S05]  /*1360*/  WARPSYNC.COLLECTIVE R10, `(.L_x_285) ;  /* 0x000000000a087348 */ /* 0x000fea0003c00000 */
[----:B------:R0:W1:Y:S02]  /*1370*/  SHFL.DOWN P1, R12, R11, R9, R8 ;  /* 0x080000090b0c7389 */ /* 0x0000640000020008 */
[----:B01----:R-:W-:Y:S05]  /*1380*/  ENDCOLLECTIVE ;  /* 0x000000000000791b */ /* 0x003fea0003800000 */
.L_x_285:
[----:B------:R-:W-:Y:S01]  /*1390*/  MOV R9, 0x4 ;  /* 0x0000000400097802 */ /* 0x000fe20000000f00 */
[----:B------:R-:W-:-:S04]  /*13a0*/  FADD R15, R13, R12 ;  /* 0x0000000c0d0f7221 */ /* 0x000fc80000000000 */
[----:B------:R-:W-:-:S07]  /*13b0*/  IMAD.MOV.U32 R11, RZ, RZ, R15 ;  /* 0x000000ffff0b7224 */ /* 0x000fce00078e000f */
[----:B------:R-:W-:Y:S05]  /*13c0*/  WARPSYNC.COLLECTIVE R10, `(.L_x_286) ;  /* 0x000000000a087348 */ /* 0x000fea0003c00000 */
[----:B------:R0:W1:Y:S02]  /*13d0*/  SHFL.DOWN P1, R12, R11, R9, R8 ;  /* 0x080000090b0c7389 */ /* 0x0000640000020008 */
[----:B01----:R-:W-:Y:S05]  /*13e0*/  ENDCOLLECTIVE ;  /* 0x000000000000791b */ /* 0x003fea0003800000 */
.L_x_286:
[----:B------:R-:W-:Y:S02]  /*13f0*/  IMAD.MOV.U32 R9, RZ, RZ, 0x2 ;  /* 0x00000002ff097424 */ /* 0x000fe400078e00ff */
[----:B------:R-:W-:-:S05]  /*1400*/  FADD R23, R15, R12 ;  /* 0x0000000c0f177221 */ /* 0x000fca0000000000 */
[----:B------:R-:W-:-:S07]  /*1410*/  MOV R11, R23 ;  /* 0x00000017000b7202 */ /* 0x000fce0000000f00 */
[----:B------:R-:W-:Y:S05]  /*1420*/  WARPSYNC.COLLECTIVE R10, `(.L_x_287) ;  /* 0x000000000a087348 */ /* 0x000fea0003c00000 */
[----:B------:R0:W1:Y:S02]  /*1430*/  SHFL.DOWN P1, R12, R11, R9, R8 ;  /* 0x080000090b0c7389 */ /* 0x0000640000020008 */
[----:B01----:R-:W-:Y:S05]  /*1440*/  ENDCOLLECTIVE ;  /* 0x000000000000791b */ /* 0x003fea0003800000 */
.L_x_287:
[----:B------:R-:W-:Y:S02]  /*1450*/  HFMA2 R9, -RZ, RZ, 0, 5.9604644775390625e-08 ;  /* 0x00000001ff097431 */ /* 0x000fe400000001ff */
[----:B------:R-:W-:-:S05]  /*1460*/  FADD R27, R23, R12 ;  /* 0x0000000c171b7221 */ /* 0x000fca0000000000 */
[----:B------:R-:W-:-:S07]  /*1470*/  MOV R11, R27 ;  /* 0x0000001b000b7202 */ /* 0x000fce0000000f00 */
[----:B------:R-:W-:Y:S05]  /*1480*/  WARPSYNC.COLLECTIVE R10, `(.L_x_288) ;  /* 0x000000000a087348 */ /* 0x000fea0003c00000 */
[----:B------:R0:W1:Y:S02]  /*1490*/  SHFL.DOWN P1, R12, R11, R9, R8 ;  /* 0x080000090b0c7389 */ /* 0x0000640000020008 */
[----:B01----:R-:W-:Y:S05]  /*14a0*/  ENDCOLLECTIVE ;  /* 0x000000000000791b */ /* 0x003fea0003800000 */
.L_x_288:
[----:B------:R-:W-:Y:S05]  /*14b0*/  BRA `(.L_x_289) ;  /* 0xfffffff000a87947 */ /* 0x000fea000383ffff */
        .weak           $__internal_5_$__cuda_sm20_rcp_rn_f32_slowpath
        .type           $__internal_5_$__cuda_sm20_rcp_rn_f32_slowpath,@function
        .size           $__internal_5_$__cuda_sm20_rcp_rn_f32_slowpath,(.L_x_299 - $__internal_5_$__cuda_sm20_rcp_rn_f32_slowpath)
$__internal_5_$__cuda_sm20_rcp_rn_f32_slowpath:
        /* <DEDUP_REMOVED lines=16> */
.L_x_290:
        /* <DEDUP_REMOVED lines=33> */
.L_x_292:
[----:B------:R0:W1:Y:S02]  /*17d0*/  MUFU.RCP R5, R0 ;  /* 0x0000000000057308 */ /* 0x0000640000001000 */
.L_x_291:
[----:B0123--:R-:W-:Y:S02]  /*17e0*/  MOV R0, R5 ;  /* 0x0000000500007202 */ /* 0x00ffe40000000f00 */
[----:B------:R-:W-:-:S04]  /*17f0*/  MOV R5, 0x0 ;  /* 0x0000000000057802 */ /* 0x000fc80000000f00 */
[----:B------:R-:W-:Y:S05]  /*1800*/  RET.REL.NODEC R4 `(_Z24_layer_norm_simple_dsmemILm32EEvPfS0_S0_S0_m) ;  /* 0xffffffe404fc7950 */ /* 0x000fea0003c3ffff */
.L_x_293:
        /* <DEDUP_REMOVED lines=15> */
.L_x_299:


//--------------------- .nv.shared._Z24_layer_norm_simple_dsmemILm1024EEvPfS0_S0_S0_m --------------------------
	.section	.nv.shared._Z24_layer_norm_simple_dsmemILm1024EEvPfS0_S0_S0_m,"aw",@nobits
	.sectionflags	@""
	.align	4
.nv.shared._Z24_layer_norm_simple_dsmemILm1024EEvPfS0_S0_S0_m:
	.zero		9216


//--------------------- .nv.shared.reserved.0     --------------------------
	.section	.nv.shared.reserved.0,"aw",@nobits
	.weak		__nv_reservedSMEM_offset_0_alias
	.size		__nv_reservedSMEM_offset_0_alias, 0, 64
	.other		__nv_reservedSMEM_offset_0_alias,@"STO_CUDA_RESERVED_SHARED STV_DEFAULT"
__nv_reservedSMEM_offset_0_alias:
	.zero		0
	.zero		64


//--------------------- .nv.shared._Z24_layer_norm_simple_dsmemILm512EEvPfS0_S0_S0_m --------------------------
	.section	.nv.shared._Z24_layer_norm_simple_dsmemILm512EEvPfS0_S0_S0_m,"aw",@nobits
	.sectionflags	@""
	.align	4
.nv.shared._Z24_layer_norm_simple_dsmemILm512EEvPfS0_S0_S0_m:
	.zero		5120


//--------------------- .nv.shared._Z24_layer_norm_simple_dsmemILm256EEvPfS0_S0_S0_m --------------------------
	.section	.nv.shared._Z24_layer_norm_simple_dsmemILm256EEvPfS0_S0_S0_m,"aw",@nobits
	.sectionflags	@""
	.align	4
.nv.shared._Z24_layer_norm_simple_dsmemILm256EEvPfS0_S0_S0_m:
	.zero		3072


//--------------------- .nv.shared._Z24_layer_norm_simple_dsmemILm128EEvPfS0_S0_S0_m --------------------------
	.section	.nv.shared._Z24_layer_norm_simple_dsmemILm128EEvPfS0_S0_S0_m,"aw",@nobits
	.sectionflags	@""
	.align	4
.nv.shared._Z24_layer_norm_simple_dsmemILm128EEvPfS0_S0_S0_m:
	.zero		2048


//--------------------- .nv.shared._Z24_layer_norm_simple_dsmemILm64EEvPfS0_S0_S0_m --------------------------
	.section	.nv.shared._Z24_layer_norm_simple_dsmemILm64EEvPfS0_S0_S0_m,"aw",@nobits
	.sectionflags	@""
	.align	4
.nv.shared._Z24_layer_norm_simple_dsmemILm64EEvPfS0_S0_S0_m:
	.zero		1536


//--------------------- .nv.shared._Z24_layer_norm_simple_dsmemILm32EEvPfS0_S0_S0_m --------------------------
	.section	.nv.shared._Z24_layer_norm_simple_dsmemILm32EEvPfS0_S0_S0_m,"aw",@nobits
	.sectionflags	@""
	.align	4
.nv.shared._Z24_layer_norm_simple_dsmemILm32EEvPfS0_S0_S0_m:
	.zero		1280


//--------------------- .nv.constant0._Z24_layer_norm_simple_dsmemILm1024EEvPfS0_S0_S0_m --------------------------
	.section	.nv.constant0._Z24_layer_norm_simple_dsmemILm1024EEvPfS0_S0_S0_m,"a",@progbits
	.sectionflags	@""
	.align	4
.nv.constant0._Z24_layer_norm_simple_dsmemILm1024EEvPfS0_S0_S0_m:
	.zero		936


//--------------------- .nv.constant0._Z24_layer_norm_simple_dsmemILm512EEvPfS0_S0_S0_m --------------------------
	.section	.nv.constant0._Z24_layer_norm_simple_dsmemILm512EEvPfS0_S0_S0_m,"a",@progbits
	.sectionflags	@""
	.align	4
.nv.constant0._Z24_layer_norm_simple_dsmemILm512EEvPfS0_S0_S0_m:
	.zero		936


//--------------------- .nv.constant0._Z24_layer_norm_simple_dsmemILm256EEvPfS0_S0_S0_m --------------------------
	.section	.nv.constant0._Z24_layer_norm_simple_dsmemILm256EEvPfS0_S0_S0_m,"a",@progbits
	.sectionflags	@""
	.align	4
.nv.constant0._Z24_layer_norm_simple_dsmemILm256EEvPfS0_S0_S0_m:
	.zero		936


//--------------------- .nv.constant0._Z24_layer_norm_simple_dsmemILm128EEvPfS0_S0_S0_m --------------------------
	.section	.nv.constant0._Z24_layer_norm_simple_dsmemILm128EEvPfS0_S0_S0_m,"a",@progbits
	.sectionflags	@""
	.align	4
.nv.constant0._Z24_layer_norm_simple_dsmemILm128EEvPfS0_S0_S0_m:
	.zero		936


//--------------------- .nv.constant0._Z24_layer_norm_simple_dsmemILm64EEvPfS0_S0_S0_m --------------------------
	.section	.nv.constant0._Z24_layer_norm_simple_dsmemILm64EEvPfS0_S0_S0_m,"a",@progbits
	.sectionflags	@""
	.align	4
.nv.constant0._Z24_layer_norm_simple_dsmemILm64EEvPfS0_S0_S0_m:
	.zero		936


//--------------------- .nv.constant0._Z24_layer_norm_simple_dsmemILm32EEvPfS0_S0_S0_m --------------------------
	.section	.nv.constant0._Z24_layer_norm_simple_dsmemILm32EEvPfS0_S0_S0_m,"a",@progbits
	.sectionflags	@""
	.align	4
.nv.constant0._Z24_layer_norm_simple_dsmemILm32EEvPfS0_S0_S0_m:
	.zero		936


//--------------------- SYMBOLS --------------------------

	.type		.nv.reservedSmem.offset0,@object
	.size		.nv.reservedSmem.offset0,0x4
	.type		.nv.reservedSmem.cap,@object
	.size		.nv.reservedSmem.cap,0x4
